//
// Generated by NVIDIA NVVM Compiler
//
// Compiler Build ID: CL-36424714
// Cuda compilation tools, release 13.0, V13.0.88
// Based on NVVM 20.0.0
//

.version 9.0
.target sm_100
.address_size 64

	// .globl	_Z15basic_2d_kernelPiS_iiii
.const .align 4 .b8 MASK[64516];

.visible .entry _Z15basic_2d_kernelPiS_iiii(
	.param .u64 .ptr .align 1 _Z15basic_2d_kernelPiS_iiii_param_0,
	.param .u64 .ptr .align 1 _Z15basic_2d_kernelPiS_iiii_param_1,
	.param .u32 _Z15basic_2d_kernelPiS_iiii_param_2,
	.param .u32 _Z15basic_2d_kernelPiS_iiii_param_3,
	.param .u32 _Z15basic_2d_kernelPiS_iiii_param_4,
	.param .u32 _Z15basic_2d_kernelPiS_iiii_param_5
)
{
	.reg .pred 	%p<28>;
	.reg .b32 	%r<210>;
	.reg .b64 	%rd<67>;

	ld.param.u64 	%rd5, [_Z15basic_2d_kernelPiS_iiii_param_0];
	ld.param.u64 	%rd4, [_Z15basic_2d_kernelPiS_iiii_param_1];
	ld.param.u32 	%r79, [_Z15basic_2d_kernelPiS_iiii_param_2];
	ld.param.u32 	%r80, [_Z15basic_2d_kernelPiS_iiii_param_3];
	ld.param.u32 	%r81, [_Z15basic_2d_kernelPiS_iiii_param_4];
	ld.param.u32 	%r82, [_Z15basic_2d_kernelPiS_iiii_param_5];
	cvta.to.global.u64 	%rd1, %rd5;
	mov.u32 	%r84, %ntid.x;
	mov.u32 	%r85, %ctaid.x;
	mov.u32 	%r86, %tid.x;
	mad.lo.s32 	%r1, %r84, %r85, %r86;
	mov.u32 	%r87, %ntid.y;
	mov.u32 	%r88, %ctaid.y;
	mov.u32 	%r89, %tid.y;
	mad.lo.s32 	%r2, %r87, %r88, %r89;
	setp.lt.s32 	%p1, %r82, 1;
	mov.b32 	%r185, 0;
	@%p1 bra 	$L__BB0_44;
	shr.u32 	%r91, %r82, 1;
	shr.u32 	%r92, %r81, 31;
	add.s32 	%r93, %r81, %r92;
	shr.s32 	%r94, %r93, 1;
	add.s32 	%r95, %r80, %r2;
	sub.s32 	%r3, %r95, %r91;
	add.s32 	%r96, %r79, %r1;
	sub.s32 	%r4, %r96, %r94;
	and.b32  	%r5, %r81, 7;
	add.s32 	%r6, %r5, -1;
	and.b32  	%r7, %r81, 3;
	and.b32  	%r8, %r81, 2147483640;
	and.b32  	%r9, %r81, 1;
	mov.b32 	%r181, 0;
	mov.u64 	%rd62, MASK;
	mov.u32 	%r185, %r181;
$L__BB0_2:
	setp.lt.s32 	%p2, %r81, 1;
	add.s32 	%r97, %r3, %r181;
	rem.s32 	%r12, %r97, %r80;
	or.b32  	%r98, %r12, %r80;
	setp.lt.s32 	%p3, %r98, 0;
	or.pred  	%p4, %p3, %p2;
	@%p4 bra 	$L__BB0_43;
	setp.lt.u32 	%p5, %r81, 8;
	mul.lo.s32 	%r13, %r12, %r79;
	mul.lo.s32 	%r14, %r181, %r81;
	mov.b32 	%r201, 0;
	@%p5 bra 	$L__BB0_22;
	mov.b32 	%r183, 0;
	cvt.u64.u32 	%rd11, %r14;
$L__BB0_5:
	.pragma "nounroll";
	add.s32 	%r17, %r4, %r183;
	rem.s32 	%r18, %r17, %r79;
	or.b32  	%r102, %r18, %r79;
	setp.lt.s32 	%p6, %r102, 0;
	@%p6 bra 	$L__BB0_7;
	add.s32 	%r103, %r18, %r13;
	mul.wide.s32 	%rd6, %r103, 4;
	add.s64 	%rd7, %rd1, %rd6;
	ld.global.u32 	%r104, [%rd7];
	add.s32 	%r105, %r183, %r14;
	mul.wide.u32 	%rd8, %r105, 4;
	add.s64 	%rd10, %rd62, %rd8;
	ld.const.u32 	%r106, [%rd10];
	mad.lo.s32 	%r185, %r106, %r104, %r185;
$L__BB0_7:
	add.s32 	%r107, %r17, 1;
	rem.s32 	%r21, %r107, %r79;
	or.b32  	%r108, %r21, %r79;
	setp.lt.s32 	%p7, %r108, 0;
	cvt.u64.u32 	%rd12, %r183;
	add.s64 	%rd13, %rd12, %rd11;
	shl.b64 	%rd14, %rd13, 2;
	add.s64 	%rd2, %rd62, %rd14;
	@%p7 bra 	$L__BB0_9;
	add.s32 	%r109, %r21, %r13;
	mul.wide.s32 	%rd16, %r109, 4;
	add.s64 	%rd17, %rd1, %rd16;
	ld.global.u32 	%r110, [%rd17];
	ld.const.u32 	%r111, [%rd2+4];
	mad.lo.s32 	%r185, %r111, %r110, %r185;
$L__BB0_9:
	add.s32 	%r112, %r17, 2;
	rem.s32 	%r24, %r112, %r79;
	or.b32  	%r113, %r24, %r79;
	setp.lt.s32 	%p8, %r113, 0;
	@%p8 bra 	$L__BB0_11;
	add.s32 	%r114, %r24, %r13;
	mul.wide.s32 	%rd18, %r114, 4;
	add.s64 	%rd19, %rd1, %rd18;
	ld.global.u32 	%r115, [%rd19];
	ld.const.u32 	%r116, [%rd2+8];
	mad.lo.s32 	%r185, %r116, %r115, %r185;
$L__BB0_11:
	add.s32 	%r117, %r17, 3;
	rem.s32 	%r27, %r117, %r79;
	or.b32  	%r118, %r27, %r79;
	setp.lt.s32 	%p9, %r118, 0;
	@%p9 bra 	$L__BB0_13;
	add.s32 	%r119, %r27, %r13;
	mul.wide.s32 	%rd20, %r119, 4;
	add.s64 	%rd21, %rd1, %rd20;
	ld.global.u32 	%r120, [%rd21];
	ld.const.u32 	%r121, [%rd2+12];
	mad.lo.s32 	%r185, %r121, %r120, %r185;
$L__BB0_13:
	add.s32 	%r122, %r17, 4;
	rem.s32 	%r30, %r122, %r79;
	or.b32  	%r123, %r30, %r79;
	setp.lt.s32 	%p10, %r123, 0;
	@%p10 bra 	$L__BB0_15;
	add.s32 	%r124, %r30, %r13;
	mul.wide.s32 	%rd22, %r124, 4;
	add.s64 	%rd23, %rd1, %rd22;
	ld.global.u32 	%r125, [%rd23];
	ld.const.u32 	%r126, [%rd2+16];
	mad.lo.s32 	%r185, %r126, %r125, %r185;
$L__BB0_15:
	add.s32 	%r127, %r17, 5;
	rem.s32 	%r33, %r127, %r79;
	or.b32  	%r128, %r33, %r79;
	setp.lt.s32 	%p11, %r128, 0;
	@%p11 bra 	$L__BB0_17;
	add.s32 	%r129, %r33, %r13;
	mul.wide.s32 	%rd24, %r129, 4;
	add.s64 	%rd25, %rd1, %rd24;
	ld.global.u32 	%r130, [%rd25];
	ld.const.u32 	%r131, [%rd2+20];
	mad.lo.s32 	%r185, %r131, %r130, %r185;
$L__BB0_17:
	add.s32 	%r132, %r17, 6;
	rem.s32 	%r36, %r132, %r79;
	or.b32  	%r133, %r36, %r79;
	setp.lt.s32 	%p12, %r133, 0;
	@%p12 bra 	$L__BB0_19;
	add.s32 	%r134, %r36, %r13;
	mul.wide.s32 	%rd26, %r134, 4;
	add.s64 	%rd27, %rd1, %rd26;
	ld.global.u32 	%r135, [%rd27];
	ld.const.u32 	%r136, [%rd2+24];
	mad.lo.s32 	%r185, %r136, %r135, %r185;
$L__BB0_19:
	add.s32 	%r137, %r17, 7;
	rem.s32 	%r39, %r137, %r79;
	or.b32  	%r138, %r39, %r79;
	setp.lt.s32 	%p13, %r138, 0;
	@%p13 bra 	$L__BB0_21;
	add.s32 	%r139, %r39, %r13;
	mul.wide.s32 	%rd28, %r139, 4;
	add.s64 	%rd29, %rd1, %rd28;
	ld.global.u32 	%r140, [%rd29];
	ld.const.u32 	%r141, [%rd2+28];
	mad.lo.s32 	%r185, %r141, %r140, %r185;
$L__BB0_21:
	add.s32 	%r183, %r183, 8;
	setp.ne.s32 	%p14, %r183, %r8;
	mov.u32 	%r201, %r8;
	@%p14 bra 	$L__BB0_5;
$L__BB0_22:
	setp.eq.s32 	%p15, %r5, 0;
	@%p15 bra 	$L__BB0_43;
	setp.lt.u32 	%p16, %r6, 3;
	@%p16 bra 	$L__BB0_33;
	add.s32 	%r46, %r4, %r201;
	rem.s32 	%r47, %r46, %r79;
	or.b32  	%r143, %r47, %r79;
	setp.lt.s32 	%p17, %r143, 0;
	@%p17 bra 	$L__BB0_26;
	add.s32 	%r144, %r47, %r13;
	mul.wide.s32 	%rd30, %r144, 4;
	add.s64 	%rd31, %rd1, %rd30;
	ld.global.u32 	%r145, [%rd31];
	add.s32 	%r146, %r201, %r14;
	mul.wide.u32 	%rd32, %r146, 4;
	add.s64 	%rd34, %rd62, %rd32;
	ld.const.u32 	%r147, [%rd34];
	mad.lo.s32 	%r185, %r147, %r145, %r185;
$L__BB0_26:
	add.s32 	%r148, %r46, 1;
	rem.s32 	%r50, %r148, %r79;
	or.b32  	%r149, %r50, %r79;
	setp.lt.s32 	%p18, %r149, 0;
	cvt.u64.u32 	%rd35, %r14;
	cvt.u64.u32 	%rd36, %r201;
	add.s64 	%rd37, %rd36, %rd35;
	shl.b64 	%rd38, %rd37, 2;
	add.s64 	%rd3, %rd62, %rd38;
	@%p18 bra 	$L__BB0_28;
	add.s32 	%r150, %r50, %r13;
	mul.wide.s32 	%rd40, %r150, 4;
	add.s64 	%rd41, %rd1, %rd40;
	ld.global.u32 	%r151, [%rd41];
	ld.const.u32 	%r152, [%rd3+4];
	mad.lo.s32 	%r185, %r152, %r151, %r185;
$L__BB0_28:
	add.s32 	%r153, %r46, 2;
	rem.s32 	%r53, %r153, %r79;
	or.b32  	%r154, %r53, %r79;
	setp.lt.s32 	%p19, %r154, 0;
	@%p19 bra 	$L__BB0_30;
	add.s32 	%r155, %r53, %r13;
	mul.wide.s32 	%rd42, %r155, 4;
	add.s64 	%rd43, %rd1, %rd42;
	ld.global.u32 	%r156, [%rd43];
	ld.const.u32 	%r157, [%rd3+8];
	mad.lo.s32 	%r185, %r157, %r156, %r185;
$L__BB0_30:
	add.s32 	%r158, %r46, 3;
	rem.s32 	%r56, %r158, %r79;
	or.b32  	%r159, %r56, %r79;
	setp.lt.s32 	%p20, %r159, 0;
	@%p20 bra 	$L__BB0_32;
	add.s32 	%r160, %r56, %r13;
	mul.wide.s32 	%rd44, %r160, 4;
	add.s64 	%rd45, %rd1, %rd44;
	ld.global.u32 	%r161, [%rd45];
	ld.const.u32 	%r162, [%rd3+12];
	mad.lo.s32 	%r185, %r162, %r161, %r185;
$L__BB0_32:
	add.s32 	%r201, %r201, 4;
$L__BB0_33:
	setp.eq.s32 	%p21, %r7, 0;
	@%p21 bra 	$L__BB0_43;
	setp.eq.s32 	%p22, %r7, 1;
	@%p22 bra 	$L__BB0_40;
	add.s32 	%r63, %r4, %r201;
	rem.s32 	%r64, %r63, %r79;
	or.b32  	%r164, %r64, %r79;
	setp.lt.s32 	%p23, %r164, 0;
	@%p23 bra 	$L__BB0_37;
	add.s32 	%r165, %r64, %r13;
	mul.wide.s32 	%rd46, %r165, 4;
	add.s64 	%rd47, %rd1, %rd46;
	ld.global.u32 	%r166, [%rd47];
	add.s32 	%r167, %r201, %r14;
	mul.wide.u32 	%rd48, %r167, 4;
	add.s64 	%rd50, %rd62, %rd48;
	ld.const.u32 	%r168, [%rd50];
	mad.lo.s32 	%r185, %r168, %r166, %r185;
$L__BB0_37:
	add.s32 	%r169, %r63, 1;
	rem.s32 	%r67, %r169, %r79;
	or.b32  	%r170, %r67, %r79;
	setp.lt.s32 	%p24, %r170, 0;
	@%p24 bra 	$L__BB0_39;
	add.s32 	%r171, %r67, %r13;
	mul.wide.s32 	%rd51, %r171, 4;
	add.s64 	%rd52, %rd1, %rd51;
	ld.global.u32 	%r172, [%rd52];
	cvt.u64.u32 	%rd53, %r14;
	cvt.u64.u32 	%rd54, %r201;
	add.s64 	%rd55, %rd54, %rd53;
	shl.b64 	%rd56, %rd55, 2;
	add.s64 	%rd58, %rd62, %rd56;
	ld.const.u32 	%r173, [%rd58+4];
	mad.lo.s32 	%r185, %r173, %r172, %r185;
$L__BB0_39:
	add.s32 	%r201, %r201, 2;
$L__BB0_40:
	setp.eq.s32 	%p25, %r9, 0;
	@%p25 bra 	$L__BB0_43;
	add.s32 	%r174, %r4, %r201;
	rem.s32 	%r74, %r174, %r79;
	or.b32  	%r175, %r74, %r79;
	setp.lt.s32 	%p26, %r175, 0;
	@%p26 bra 	$L__BB0_43;
	add.s32 	%r176, %r74, %r13;
	mul.wide.s32 	%rd59, %r176, 4;
	add.s64 	%rd60, %rd1, %rd59;
	ld.global.u32 	%r177, [%rd60];
	add.s32 	%r178, %r201, %r14;
	mul.wide.u32 	%rd61, %r178, 4;
	add.s64 	%rd63, %rd62, %rd61;
	ld.const.u32 	%r179, [%rd63];
	mad.lo.s32 	%r185, %r179, %r177, %r185;
$L__BB0_43:
	add.s32 	%r181, %r181, 1;
	setp.ne.s32 	%p27, %r181, %r82;
	@%p27 bra 	$L__BB0_2;
$L__BB0_44:
	cvta.to.global.u64 	%rd64, %rd4;
	mad.lo.s32 	%r180, %r79, %r2, %r1;
	mul.wide.s32 	%rd65, %r180, 4;
	add.s64 	%rd66, %rd64, %rd65;
	st.global.u32 	[%rd66], %r185;
	ret;

}


// ===== COMPILED SASS (sm_100) =====

	.target	sm_100

	.elftype	@"ET_EXEC"


//--------------------- .note.nv.tkinfo           --------------------------
	.section	.note.nv.tkinfo,"",@"SHT_NOTE"
	.sectionflags	@"SHF_NOTE_NV_TKINFO"
	.tkinfo
        /*0018*/ 	.word	0x00000002
        /*0030*/ 	.string	""
        /*0030*/ 	.string	"ptxas"
        /*0030*/ 	.string	"Cuda compilation tools, release 13.0, V13.0.88"
        /*0030*/ 	.string	"Build cuda_13.0.r13.0/compiler.36424714_0"
        /*0030*/ 	.string	"-arch sm_100 -m 64 "



//--------------------- .note.nv.cuinfo           --------------------------
	.section	.note.nv.cuinfo,"",@"SHT_NOTE"
	.sectionflags	@"SHF_NOTE_NV_CUINFO"
        /*0018*/ 	.short	0x0002
        /*001a*/ 	.short	0x0064
        /*001c*/ 	.short	0x0082
	.zero		2


//--------------------- .nv.info                  --------------------------
	.section	.nv.info,"",@"SHT_CUDA_INFO"
	.align	4


	//----- nvinfo : EIATTR_REGCOUNT
	.align		4
        /*0000*/ 	.byte	0x04, 0x2f
        /*0002*/ 	.short	(.L_2 - .L_1)
	.align		4
.L_1:
        /*0004*/ 	.word	index@(_Z15basic_2d_kernelPiS_iiii)
        /*0008*/ 	.word	0x00000020


	//----- nvinfo : EIATTR_FRAME_SIZE
	.align		4
.L_2:
        /*000c*/ 	.byte	0x04, 0x11
        /*000e*/ 	.short	(.L_4 - .L_3)
	.align		4
.L_3:
        /*0010*/ 	.word	index@(_Z15basic_2d_kernelPiS_iiii)
        /*0014*/ 	.word	0x00000000


	//----- nvinfo : EIATTR_MIN_STACK_SIZE
	.align		4
.L_4:
        /*0018*/ 	.byte	0x04, 0x12
        /*001a*/ 	.short	(.L_6 - .L_5)
	.align		4
.L_5:
        /*001c*/ 	.word	index@(_Z15basic_2d_kernelPiS_iiii)
        /*0020*/ 	.word	0x00000000
.L_6:


//--------------------- .nv.compat                --------------------------
	.section	.nv.compat,"",@"SHT_CUDA_COMPAT_INFO"
	.align	4
        /*0000*/ 	.byte	0x02, 0x09, 0x00, 0x00, 0x02, 0x02, 0x01, 0x00, 0x02, 0x05, 0x05, 0x00, 0x03, 0x07, 0x01, 0x01
        /*0010*/ 	.byte	0x02, 0x03, 0x00, 0x00, 0x02, 0x06, 0x01, 0x00, 0x04, 0x0b, 0x08, 0x00, 0x09, 0x00, 0x00, 0x00
        /*0020*/ 	.byte	0x00, 0x00, 0x00, 0x00


//--------------------- .nv.info._Z15basic_2d_kernelPiS_iiii --------------------------
	.section	.nv.info._Z15basic_2d_kernelPiS_iiii,"",@"SHT_CUDA_INFO"
	.sectionflags	@""
	.align	4


	//----- nvinfo : EIATTR_CUDA_API_VERSION
	.align		4
        /*0000*/ 	.byte	0x04, 0x37
        /*0002*/ 	.short	(.L_8 - .L_7)
.L_7:
        /*0004*/ 	.word	0x00000082


	//----- nvinfo : EIATTR_KPARAM_INFO
	.align		4
.L_8:
        /*0008*/ 	.byte	0x04, 0x17
        /*000a*/ 	.short	(.L_10 - .L_9)
.L_9:
        /*000c*/ 	.word	0x00000000
        /*0010*/ 	.short	0x0005
        /*0012*/ 	.short	0x001c
        /*0014*/ 	.byte	0x00, 0xf0, 0x11, 0x00


	//----- nvinfo : EIATTR_KPARAM_INFO
	.align		4
.L_10:
        /*0018*/ 	.byte	0x04, 0x17
        /*001a*/ 	.short	(.L_12 - .L_11)
.L_11:
        /*001c*/ 	.word	0x00000000
        /*0020*/ 	.short	0x0004
        /*0022*/ 	.short	0x0018
        /*0024*/ 	.byte	0x00, 0xf0, 0x11, 0x00


	//----- nvinfo : EIATTR_KPARAM_INFO
	.align		4
.L_12:
        /*0028*/ 	.byte	0x04, 0x17
        /*002a*/ 	.short	(.L_14 - .L_13)
.L_13:
        /*002c*/ 	.word	0x00000000
        /*0030*/ 	.short	0x0003
        /*0032*/ 	.short	0x0014
        /*0034*/ 	.byte	0x00, 0xf0, 0x11, 0x00


	//----- nvinfo : EIATTR_KPARAM_INFO
	.align		4
.L_14:
        /*0038*/ 	.byte	0x04, 0x17
        /*003a*/ 	.short	(.L_16 - .L_15)
.L_15:
        /*003c*/ 	.word	0x00000000
        /*0040*/ 	.short	0x0002
        /*0042*/ 	.short	0x0010
        /*0044*/ 	.byte	0x00, 0xf0, 0x11, 0x00


	//----- nvinfo : EIATTR_KPARAM_INFO
	.align		4
.L_16:
        /*0048*/ 	.byte	0x04, 0x17
        /*004a*/ 	.short	(.L_18 - .L_17)
.L_17:
        /*004c*/ 	.word	0x00000000
        /*0050*/ 	.short	0x0001
        /*0052*/ 	.short	0x0008
        /*0054*/ 	.byte	0x00, 0xf5, 0x21, 0x00


	//----- nvinfo : EIATTR_KPARAM_INFO
	.align		4
.L_18:
        /*0058*/ 	.byte	0x04, 0x17
        /*005a*/ 	.short	(.L_20 - .L_19)
.L_19:
        /*005c*/ 	.word	0x00000000
        /*0060*/ 	.short	0x0000
        /*0062*/ 	.short	0x0000
        /*0064*/ 	.byte	0x00, 0xf5, 0x21, 0x00


	//----- nvinfo : EIATTR_SPARSE_MMA_MASK
	.align		4
.L_20:
        /*0068*/ 	.byte	0x03, 0x50
        /*006a*/ 	.short	0x0000


	//----- nvinfo : EIATTR_MAXREG_COUNT
	.align		4
        /*006c*/ 	.byte	0x03, 0x1b
        /*006e*/ 	.short	0x00ff


	//----- nvinfo : EIATTR_MERCURY_ISA_VERSION
	.align		4
        /*0070*/ 	.byte	0x03, 0x5f
        /*0072*/ 	.short	0x0101


	//----- nvinfo : EIATTR_VRC_CTA_INIT_COUNT
	.align		4
        /*0074*/ 	.byte	0x02, 0x4a
	.zero		1
	.zero		1


	//----- nvinfo : EIATTR_EXIT_INSTR_OFFSETS
	.align		4
        /*0078*/ 	.byte	0x04, 0x1c
        /*007a*/ 	.short	(.L_22 - .L_21)


	//   ....[0]....
.L_21:
        /*007c*/ 	.word	0x00001d10


	//----- nvinfo : EIATTR_CRS_STACK_SIZE
	.align		4
.L_22:
        /*0080*/ 	.byte	0x04, 0x1e
        /*0082*/ 	.short	(.L_24 - .L_23)
.L_23:
        /*0084*/ 	.word	0x00000000


	//----- nvinfo : EIATTR_CBANK_PARAM_SIZE
	.align		4
.L_24:
        /*0088*/ 	.byte	0x03, 0x19
        /*008a*/ 	.short	0x0020


	//----- nvinfo : EIATTR_PARAM_CBANK
	.align		4
        /*008c*/ 	.byte	0x04, 0x0a
        /*008e*/ 	.short	(.L_26 - .L_25)
	.align		4
.L_25:
        /*0090*/ 	.word	index@(.nv.constant0._Z15basic_2d_kernelPiS_iiii)
        /*0094*/ 	.short	0x0380
        /*0096*/ 	.short	0x0020


	//----- nvinfo : EIATTR_SW_WAR
	.align		4
.L_26:
        /*0098*/ 	.byte	0x04, 0x36
        /*009a*/ 	.short	(.L_28 - .L_27)
.L_27:
        /*009c*/ 	.word	0x00000008
.L_28:


//--------------------- .nv.callgraph             --------------------------
	.section	.nv.callgraph,"",@"SHT_CUDA_CALLGRAPH"
	.align	4
	.sectionentsize	8
	.align		4
        /*0000*/ 	.word	0x00000000
	.align		4
        /*0004*/ 	.word	0xffffffff
	.align		4
        /*0008*/ 	.word	0x00000000
	.align		4
        /*000c*/ 	.word	0xfffffffe
	.align		4
        /*0010*/ 	.word	0x00000000
	.align		4
        /*0014*/ 	.word	0xfffffffd
	.align		4
        /*0018*/ 	.word	0x00000000
	.align		4
        /*001c*/ 	.word	0xfffffffc


//--------------------- .nv.constant3             --------------------------
	.section	.nv.constant3,"a",@progbits
	.align	4
.nv.constant3:
	.type		MASK,@object
	.size		MASK,(.L_0 - MASK)
MASK:
	.zero		64516
.L_0:


//--------------------- .text._Z15basic_2d_kernelPiS_iiii --------------------------
	.section	.text._Z15basic_2d_kernelPiS_iiii,"ax",@progbits
	.align	128
        .global         _Z15basic_2d_kernelPiS_iiii
        .type           _Z15basic_2d_kernelPiS_iiii,@function
        .size           _Z15basic_2d_kernelPiS_iiii,(.L_x_9 - _Z15basic_2d_kernelPiS_iiii)
        .other          _Z15basic_2d_kernelPiS_iiii,@"STO_CUDA_ENTRY STV_DEFAULT"
_Z15basic_2d_kernelPiS_iiii:
.text._Z15basic_2d_kernelPiS_iiii:
[----:B------:R-:W-:Y:S01]  /*0000*/  LDC R1, c[0x0][0x37c] ;  /* 0x0000df00ff017b82 */ /* 0x000fe20000000800 */
[----:B------:R-:W0:Y:S01]  /*0010*/  S2R R3, SR_CTAID.X ;  /* 0x0000000000037919 */ /* 0x000e220000002500 */
[----:B------:R-:W1:Y:S01]  /*0020*/  LDCU UR4, c[0x0][0x39c] ;  /* 0x00007380ff0477ac */ /* 0x000e620008000800 */
[----:B------:R-:W0:Y:S01]  /*0030*/  S2R R0, SR_TID.X ;  /* 0x0000000000007919 */ /* 0x000e220000002100 */
[----:B------:R-:W0:Y:S01]  /*0040*/  LDCU UR5, c[0x0][0x360] ;  /* 0x00006c00ff0577ac */ /* 0x000e220008000800 */
[----:B------:R-:W2:Y:S01]  /*0050*/  S2R R2, SR_CTAID.Y ;  /* 0x0000000000027919 */ /* 0x000ea20000002600 */
[----:B------:R-:W2:Y:S01]  /*0060*/  LDCU UR6, c[0x0][0x364] ;  /* 0x00006c80ff0677ac */ /* 0x000ea20008000800 */
[----:B------:R-:W2:Y:S01]  /*0070*/  S2R R5, SR_TID.Y ;  /* 0x0000000000057919 */ /* 0x000ea20000002200 */
[----:B------:R-:W3:Y:S01]  /*0080*/  LDCU.64 UR10, c[0x0][0x358] ;  /* 0x00006b00ff0a77ac */ /* 0x000ee20008000a00 */
[----:B-1----:R-:W-:Y:S01]  /*0090*/  UISETP.GE.AND UP0, UPT, UR4, 0x1, UPT ;  /* 0x000000010400788c */ /* 0x002fe2000bf06270 */
[----:B0-----:R-:W-:-:S02]  /*00a0*/  IMAD R3, R3, UR5, R0 ;  /* 0x0000000503037c24 */ /* 0x001fc4000f8e0200 */
[----:B--2---:R-:W-:Y:S02]  /*00b0*/  IMAD R0, R2, UR6, R5 ;  /* 0x0000000602007c24 */ /* 0x004fe4000f8e0205 */
[----:B------:R-:W-:-:S04]  /*00c0*/  IMAD.MOV.U32 R2, RZ, RZ, RZ ;  /* 0x000000ffff027224 */ /* 0x000fc800078e00ff */
[----:B---3--:R-:W-:Y:S05]  /*00d0*/  BRA.U !UP0, `(.L_x_0) ;  /* 0x0000001908f87547 */ /* 0x008fea000b800000 */
[----:B------:R-:W0:Y:S01]  /*00e0*/  LDCU UR6, c[0x0][0x398] ;  /* 0x00007300ff0677ac */ /* 0x000e220008000800 */
[----:B------:R-:W1:Y:S01]  /*00f0*/  LDC.64 R6, c[0x0][0x390] ;  /* 0x0000e400ff067b82 */ /* 0x000e620000000a00 */
[----:B------:R-:W-:Y:S01]  /*0100*/  IMAD.MOV.U32 R2, RZ, RZ, RZ ;  /* 0x000000ffff027224 */ /* 0x000fe200078e00ff */
[----:B------:R-:W-:Y:S02]  /*0110*/  USHF.R.U32.HI UR4, URZ, 0x1, UR4 ;  /* 0x00000001ff047899 */ /* 0x000fe40008011604 */
[----:B0-----:R-:W-:Y:S02]  /*0120*/  ULEA.HI UR5, UR6, UR6, URZ, 0x1 ;  /* 0x0000000606057291 */ /* 0x001fe4000f8f08ff */
[----:B------:R-:W-:Y:S02]  /*0130*/  ULOP3.LUT UR7, UR6, 0x7, URZ, 0xc0, !UPT ;  /* 0x0000000706077892 */ /* 0x000fe4000f8ec0ff */
[----:B------:R-:W-:Y:S02]  /*0140*/  USHF.R.S32.HI UR5, URZ, 0x1, UR5 ;  /* 0x00000001ff057899 */ /* 0x000fe40008011405 */
[----:B------:R-:W-:Y:S01]  /*0150*/  UIADD3 UR8, UPT, UPT, UR7, -0x1, URZ ;  /* 0xffffffff07087890 */ /* 0x000fe2000fffe0ff */
[----:B-1----:R-:W-:Y:S01]  /*0160*/  IADD3 R4, PT, PT, R7, -UR4, R0 ;  /* 0x8000000407047c10 */ /* 0x002fe2000fffe000 */
[----:B------:R-:W-:-:S02]  /*0170*/  ULOP3.LUT UR9, UR6, 0x3, URZ, 0xc0, !UPT ;  /* 0x0000000306097892 */ /* 0x000fc4000f8ec0ff */
[----:B------:R-:W-:Y:S01]  /*0180*/  IADD3 R5, PT, PT, R6, -UR5, R3 ;  /* 0x8000000506057c10 */ /* 0x000fe2000fffe003 */
[----:B------:R-:W-:Y:S02]  /*0190*/  ULOP3.LUT UR6, UR6, 0x7ffffff8, URZ, 0xc0, !UPT ;  /* 0x7ffffff806067892 */ /* 0x000fe4000f8ec0ff */
[----:B------:R-:W-:Y:S01]  /*01a0*/  UISETP.GE.U32.AND UP0, UPT, UR8, 0x3, UPT ;  /* 0x000000030800788c */ /* 0x000fe2000bf06070 */
[----:B------:R-:W-:-:S10]  /*01b0*/  UMOV UR4, URZ ;  /* 0x000000ff00047c82 */ /* 0x000fd40008000000 */
.L_x_7:
[----:B------:R-:W0:Y:S01]  /*01c0*/  LDC R15, c[0x0][0x394] ;  /* 0x0000e500ff0f7b82 */ /* 0x000e220000000800 */
[----:B------:R-:W-:Y:S01]  /*01d0*/  VIADD R8, R4, UR4 ;  /* 0x0000000404087c36 */ /* 0x000fe20008000000 */
[----:B------:R-:W-:Y:S04]  /*01e0*/  BSSY.RECONVERGENT B0, `(.L_x_1) ;  /* 0x00001a9000007945 */ /* 0x000fe80003800200 */
[----:B------:R-:W-:Y:S02]  /*01f0*/  ISETP.GE.AND P2, PT, R8, RZ, PT ;  /* 0x000000ff0800720c */ /* 0x000fe40003f46270 */
[----:B0-----:R-:W-:-:S04]  /*0200*/  IABS R11, R15 ;  /* 0x0000000f000b7213 */ /* 0x001fc80000000000 */
[----:B------:R-:W0:Y:S08]  /*0210*/  I2F.RP R9, R11 ;  /* 0x0000000b00097306 */ /* 0x000e300000209400 */
[----:B0-----:R-:W0:Y:S02]  /*0220*/  MUFU.RCP R9, R9 ;  /* 0x0000000900097308 */ /* 0x001e240000001000 */
[----:B0-----:R-:W-:-:S02]  /*0230*/  IADD3 R6, PT, PT, R9, 0xffffffe, RZ ;  /* 0x0ffffffe09067810 */ /* 0x001fc40007ffe0ff */
[----:B------:R-:W0:Y:S04]  /*0240*/  LDC R9, c[0x0][0x398] ;  /* 0x0000e600ff097b82 */ /* 0x000e280000000800 */
[----:B------:R1:W2:Y:S02]  /*0250*/  F2I.FTZ.U32.TRUNC.NTZ R7, R6 ;  /* 0x0000000600077305 */ /* 0x0002a4000021f000 */
[----:B-1----:R-:W-:Y:S02]  /*0260*/  HFMA2 R6, -RZ, RZ, 0, 0 ;  /* 0x00000000ff067431 */ /* 0x002fe400000001ff */
[----:B--2---:R-:W-:-:S04]  /*0270*/  IMAD.MOV R10, RZ, RZ, -R7 ;  /* 0x000000ffff0a7224 */ /* 0x004fc800078e0a07 */
[----:B------:R-:W-:Y:S01]  /*0280*/  IMAD R13, R10, R11, RZ ;  /* 0x0000000b0a0d7224 */ /* 0x000fe200078e02ff */
[----:B------:R-:W-:-:S03]  /*0290*/  IABS R10, R8 ;  /* 0x00000008000a7213 */ /* 0x000fc60000000000 */
[----:B------:R-:W-:-:S06]  /*02a0*/  IMAD.HI.U32 R7, R7, R13, R6 ;  /* 0x0000000d07077227 */ /* 0x000fcc00078e0006 */
[----:B------:R-:W-:-:S04]  /*02b0*/  IMAD.HI.U32 R7, R7, R10, RZ ;  /* 0x0000000a07077227 */ /* 0x000fc800078e00ff */
[----:B------:R-:W-:-:S04]  /*02c0*/  IMAD.MOV R7, RZ, RZ, -R7 ;  /* 0x000000ffff077224 */ /* 0x000fc800078e0a07 */
[----:B------:R-:W-:-:S05]  /*02d0*/  IMAD R6, R11, R7, R10 ;  /* 0x000000070b067224 */ /* 0x000fca00078e020a */
[----:B------:R-:W-:-:S13]  /*02e0*/  ISETP.GT.U32.AND P0, PT, R11, R6, PT ;  /* 0x000000060b00720c */ /* 0x000fda0003f04070 */
[----:B------:R-:W-:Y:S01]  /*02f0*/  @!P0 IMAD.IADD R6, R6, 0x1, -R11 ;  /* 0x0000000106068824 */ /* 0x000fe200078e0a0b */
[----:B------:R-:W-:-:S04]  /*0300*/  ISETP.NE.AND P0, PT, R15, RZ, PT ;  /* 0x000000ff0f00720c */ /* 0x000fc80003f05270 */
[----:B------:R-:W-:-:S13]  /*0310*/  ISETP.GT.U32.AND P1, PT, R11, R6, PT ;  /* 0x000000060b00720c */ /* 0x000fda0003f24070 */
[----:B------:R-:W-:-:S05]  /*0320*/  @!P1 IADD3 R6, PT, PT, R6, -R11, RZ ;  /* 0x8000000b06069210 */ /* 0x000fca0007ffe0ff */
[----:B------:R-:W-:Y:S01]  /*0330*/  @!P2 IMAD.MOV R6, RZ, RZ, -R6 ;  /* 0x000000ffff06a224 */ /* 0x000fe200078e0a06 */
[-C--:B------:R-:W-:Y:S02]  /*0340*/  @!P0 LOP3.LUT R6, RZ, R15.reuse, RZ, 0x33, !PT ;  /* 0x0000000fff068212 */ /* 0x080fe400078e33ff */
[----:B0-----:R-:W-:Y:S02]  /*0350*/  ISETP.GE.AND P0, PT, R9, 0x1, PT ;  /* 0x000000010900780c */ /* 0x001fe40003f06270 */
[----:B------:R-:W-:-:S04]  /*0360*/  LOP3.LUT R7, R6, R15, RZ, 0xfc, !PT ;  /* 0x0000000f06077212 */ /* 0x000fc800078efcff */
[----:B------:R-:W-:-:S13]  /*0370*/  ISETP.LT.OR P0, PT, R7, RZ, !P0 ;  /* 0x000000ff0700720c */ /* 0x000fda0004701670 */
[----:B------:R-:W-:Y:S05]  /*0380*/  @P0 BRA `(.L_x_2) ;  /* 0x0000001800380947 */ /* 0x000fea0003800000 */
[C---:B------:R-:W-:Y:S01]  /*0390*/  ISETP.GE.U32.AND P0, PT, R9.reuse, 0x8, PT ;  /* 0x000000080900780c */ /* 0x040fe20003f06070 */
[----:B------:R-:W-:Y:S02]  /*03a0*/  IMAD R7, R9, UR4, RZ ;  /* 0x0000000409077c24 */ /* 0x000fe4000f8e02ff */
[----:B------:R-:W-:-:S10]  /*03b0*/  IMAD.MOV.U32 R14, RZ, RZ, RZ ;  /* 0x000000ffff0e7224 */ /* 0x000fd400078e00ff */
[----:B------:R-:W-:Y:S05]  /*03c0*/  @!P0 BRA `(.L_x_3) ;  /* 0x0000000c00048947 */ /* 0x000fea0003800000 */
[----:B------:R-:W0:Y:S01]  /*03d0*/  LDC R8, c[0x0][0x390] ;  /* 0x0000e400ff087b82 */ /* 0x000e220000000800 */
[----:B------:R-:W-:Y:S01]  /*03e0*/  IMAD.MOV.U32 R10, RZ, RZ, RZ ;  /* 0x000000ffff0a7224 */ /* 0x000fe200078e00ff */
[----:B------:R-:W-:-:S06]  /*03f0*/  UMOV UR5, URZ ;  /* 0x000000ff00057c82 */ /* 0x000fcc0008000000 */
[----:B------:R-:W1:Y:S01]  /*0400*/  LDC R9, c[0x0][0x390] ;  /* 0x0000e400ff097b82 */ /* 0x000e620000000800 */
[----:B0-----:R-:W-:-:S04]  /*0410*/  IABS R8, R8 ;  /* 0x0000000800087213 */ /* 0x001fc80000000000 */
[----:B------:R-:W0:Y:S08]  /*0420*/  I2F.RP R12, R8 ;  /* 0x00000008000c7306 */ /* 0x000e300000209400 */
[----:B0-----:R-:W0:Y:S02]  /*0430*/  MUFU.RCP R12, R12 ;  /* 0x0000000c000c7308 */ /* 0x001e240000001000 */
[----:B0-----:R-:W-:-:S06]  /*0440*/  IADD3 R11, PT, PT, R12, 0xffffffe, RZ ;  /* 0x0ffffffe0c0b7810 */ /* 0x001fcc0007ffe0ff */
[----:B------:R-:W0:Y:S02]  /*0450*/  F2I.FTZ.U32.TRUNC.NTZ R11, R11 ;  /* 0x0000000b000b7305 */ /* 0x000e24000021f000 */
[----:B0-----:R-:W-:-:S04]  /*0460*/  IMAD.MOV R13, RZ, RZ, -R11 ;  /* 0x000000ffff0d7224 */ /* 0x001fc800078e0a0b */
[----:B------:R-:W-:-:S04]  /*0470*/  IMAD R13, R13, R8, RZ ;  /* 0x000000080d0d7224 */ /* 0x000fc800078e02ff */
[----:B-1----:R-:W-:-:S07]  /*0480*/  IMAD.HI.U32 R10, R11, R13, R10 ;  /* 0x0000000d0b0a7227 */ /* 0x002fce00078e000a */
.L_x_4:
[----:B------:R-:W-:Y:S02]  /*0490*/  IADD3 R13, PT, PT, R5, UR5, RZ ;  /* 0x00000005050d7c10 */ /* 0x000fe4000fffe0ff */
[----:B------:R-:W-:Y:S02]  /*04a0*/  IABS R12, R9 ;  /* 0x00000009000c7213 */ /* 0x000fe40000000000 */
[----:B------:R-:W-:Y:S02]  /*04b0*/  IABS R11, R13 ;  /* 0x0000000d000b7213 */ /* 0x000fe40000000000 */
[----:B------:R-:W-:Y:S02]  /*04c0*/  ISETP.GE.AND P1, PT, R13, RZ, PT ;  /* 0x000000ff0d00720c */ /* 0x000fe40003f26270 */
[----:B------:R-:W-:Y:S01]  /*04d0*/  LOP3.LUT R26, RZ, R9, RZ, 0x33, !PT ;  /* 0x00000009ff1a7212 */ /* 0x000fe200078e33ff */
[----:B------:R-:W-:-:S04]  /*04e0*/  IMAD.HI.U32 R10, R10, R11, RZ ;  /* 0x0000000b0a0a7227 */ /* 0x000fc800078e00ff */
[----:B------:R-:W-:-:S04]  /*04f0*/  IMAD.MOV R10, RZ, RZ, -R10 ;  /* 0x000000ffff0a7224 */ /* 0x000fc800078e0a0a */
[----:B------:R-:W-:-:S05]  /*0500*/  IMAD R11, R12, R10, R11 ;  /* 0x0000000a0c0b7224 */ /* 0x000fca00078e020b */
[----:B------:R-:W-:-:S13]  /*0510*/  ISETP.GT.U32.AND P0, PT, R8, R11, PT ;  /* 0x0000000b0800720c */ /* 0x000fda0003f04070 */
[----:B------:R-:W-:-:S05]  /*0520*/  @!P0 IMAD.IADD R11, R11, 0x1, -R12 ;  /* 0x000000010b0b8824 */ /* 0x000fca00078e0a0c */
[----:B------:R-:W-:-:S13]  /*0530*/  ISETP.GT.U32.AND P0, PT, R8, R11, PT ;  /* 0x0000000b0800720c */ /* 0x000fda0003f04070 */
[----:B------:R-:W-:Y:S02]  /*0540*/  @!P0 IADD3 R11, PT, PT, R11, -R12, RZ ;  /* 0x8000000c0b0b8210 */ /* 0x000fe40007ffe0ff */
[----:B------:R-:W-:-:S03]  /*0550*/  ISETP.NE.AND P0, PT, R9, RZ, PT ;  /* 0x000000ff0900720c */ /* 0x000fc60003f05270 */
[----:B------:R-:W-:-:S05]  /*0560*/  @!P1 IMAD.MOV R11, RZ, RZ, -R11 ;  /* 0x000000ffff0b9224 */ /* 0x000fca00078e0a0b */
[----:B------:R-:W-:-:S04]  /*0570*/  SEL R8, R26, R11, !P0 ;  /* 0x0000000b1a087207 */ /* 0x000fc80004000000 */
[----:B------:R-:W-:-:S04]  /*0580*/  LOP3.LUT R10, R8, R9, RZ, 0xfc, !PT ;  /* 0x00000009080a7212 */ /* 0x000fc800078efcff */
[----:B------:R-:W-:-:S13]  /*0590*/  ISETP.GE.AND P1, PT, R10, RZ, PT ;  /* 0x000000ff0a00720c */ /* 0x000fda0003f26270 */
[----:B------:R-:W0:Y:S01]  /*05a0*/  @P1 LDC.64 R16, c[0x0][0x380] ;  /* 0x0000e000ff101b82 */ /* 0x000e220000000a00 */
[----:B------:R-:W-:-:S04]  /*05b0*/  @P1 IMAD R11, R6, R9, R8 ;  /* 0x00000009060b1224 */ /* 0x000fc800078e0208 */
[----:B0-----:R-:W-:-:S05]  /*05c0*/  @P1 IMAD.WIDE R16, R11, 0x4, R16 ;  /* 0x000000040b101825 */ /* 0x001fca00078e0210 */
[----:B------:R0:W2:Y:S01]  /*05d0*/  @P1 LDG.E R21, desc[UR10][R16.64] ;  /* 0x0000000a10151981 */ /* 0x0000a2000c1e1900 */
[----:B------:R-:W1:Y:S01]  /*05e0*/  I2F.RP R8, R12 ;  /* 0x0000000c00087306 */ /* 0x000e620000209400 */
[----:B------:R-:W-:Y:S01]  /*05f0*/  VIADD R11, R7, UR5 ;  /* 0x00000005070b7c36 */ /* 0x000fe20008000000 */
[C---:B------:R-:W-:Y:S01]  /*0600*/  IADD3 R20, PT, PT, R13.reuse, 0x2, RZ ;  /* 0x000000020d147810 */ /* 0x040fe20007ffe0ff */
[C---:B------:R-:W-:Y:S02]  /*0610*/  VIADD R19, R13.reuse, 0x1 ;  /* 0x000000010d137836 */ /* 0x040fe40000000000 */
[C---:B------:R-:W-:Y:S01]  /*0620*/  VIADD R18, R13.reuse, 0x3 ;  /* 0x000000030d127836 */ /* 0x040fe20000000000 */
[----:B------:R-:W-:Y:S01]  /*0630*/  ISETP.GE.AND P5, PT, R20, RZ, PT ;  /* 0x000000ff1400720c */ /* 0x000fe20003fa6270 */
[----:B------:R-:W-:Y:S01]  /*0640*/  VIADD R24, R13, 0x6 ;  /* 0x000000060d187836 */ /* 0x000fe20000000000 */
[----:B------:R-:W-:Y:S02]  /*0650*/  ISETP.GE.AND P2, PT, R19, RZ, PT ;  /* 0x000000ff1300720c */ /* 0x000fe40003f46270 */
[----:B0-----:R-:W-:-:S02]  /*0660*/  IABS R16, R19 ;  /* 0x0000001300107213 */ /* 0x001fc40000000000 */
[----:B------:R-:W-:Y:S02]  /*0670*/  IABS R17, R20 ;  /* 0x0000001400117213 */ /* 0x000fe40000000000 */
[----:B------:R-:W-:Y:S01]  /*0680*/  IABS R25, R18 ;  /* 0x0000001200197213 */ /* 0x000fe20000000000 */
[----:B-1----:R-:W0:Y:S01]  /*0690*/  MUFU.RCP R8, R8 ;  /* 0x0000000800087308 */ /* 0x002e220000001000 */
[----:B------:R-:W-:Y:S01]  /*06a0*/  IABS R27, R24 ;  /* 0x00000018001b7213 */ /* 0x000fe20000000000 */
[----:B0-----:R-:W-:Y:S02]  /*06b0*/  VIADD R14, R8, 0xffffffe ;  /* 0x0ffffffe080e7836 */ /* 0x001fe40000000000 */
[----:B------:R-:W-:-:S04]  /*06c0*/  @P1 IMAD.SHL.U32 R8, R11, 0x4, RZ ;  /* 0x000000040b081824 */ /* 0x000fc800078e00ff */
[----:B------:R0:W1:Y:S02]  /*06d0*/  F2I.FTZ.U32.TRUNC.NTZ R15, R14 ;  /* 0x0000000e000f7305 */ /* 0x000064000021f000 */
[----:B------:R-:W2:Y:S01]  /*06e0*/  @P1 LDC R8, c[0x3][R8] ;  /* 0x00c0000008081b82 */ /* 0x000ea20000000800 */
[----:B0-----:R-:W-:Y:S01]  /*06f0*/  IMAD.MOV.U32 R14, RZ, RZ, RZ ;  /* 0x000000ffff0e7224 */ /* 0x001fe200078e00ff */
[----:B-1----:R-:W-:-:S05]  /*0700*/  IADD3 R23, PT, PT, RZ, -R15, RZ ;  /* 0x8000000fff177210 */ /* 0x002fca0007ffe0ff */
[----:B------:R-:W-:-:S04]  /*0710*/  IMAD R23, R23, R12, RZ ;  /* 0x0000000c17177224 */ /* 0x000fc800078e02ff */
[----:B------:R-:W-:Y:S01]  /*0720*/  IMAD.HI.U32 R10, R15, R23, R14 ;  /* 0x000000170f0a7227 */ /* 0x000fe200078e000e */
[----:B------:R-:W-:-:S03]  /*0730*/  MOV R23, R16 ;  /* 0x0000001000177202 */ /* 0x000fc60000000f00 */
[----:B------:R-:W-:Y:S02]  /*0740*/  VIADD R16, R13, 0x5 ;  /* 0x000000050d107836 */ /* 0x000fe40000000000 */
[----:B------:R-:W-:-:S03]  /*0750*/  IMAD.HI.U32 R14, R10, R23, RZ ;  /* 0x000000170a0e7227 */ /* 0x000fc600078e00ff */
[----:B------:R-:W-:Y:S01]  /*0760*/  IABS R22, R16 ;  /* 0x0000001000167213 */ /* 0x000fe20000000000 */
[----:B------:R-:W-:Y:S01]  /*0770*/  IMAD.MOV R19, RZ, RZ, -R14 ;  /* 0x000000ffff137224 */ /* 0x000fe200078e0a0e */
[----:B------:R-:W-:Y:S01]  /*0780*/  IADD3 R14, PT, PT, R13, 0x4, RZ ;  /* 0x000000040d0e7810 */ /* 0x000fe20007ffe0ff */
[----:B------:R-:W-:-:S04]  /*0790*/  IMAD.HI.U32 R15, R10, R17, RZ ;  /* 0x000000110a0f7227 */ /* 0x000fc800078e00ff */
[----:B------:R-:W-:Y:S01]  /*07a0*/  IMAD R19, R12, R19, R23 ;  /* 0x000000130c137224 */ /* 0x000fe200078e0217 */
[----:B------:R-:W-:Y:S01]  /*07b0*/  IABS R23, R14 ;  /* 0x0000000e00177213 */ /* 0x000fe20000000000 */
[----:B------:R-:W-:Y:S02]  /*07c0*/  IMAD.MOV R15, RZ, RZ, -R15 ;  /* 0x000000ffff0f7224 */ /* 0x000fe400078e0a0f */
[----:B------:R-:W-:-:S04]  /*07d0*/  IMAD.HI.U32 R20, R10, R25, RZ ;  /* 0x000000190a147227 */ /* 0x000fc800078e00ff */
[----:B------:R-:W-:Y:S01]  /*07e0*/  IMAD R17, R12, R15, R17 ;  /* 0x0000000f0c117224 */ /* 0x000fe200078e0211 */
[----:B------:R-:W-:Y:S01]  /*07f0*/  MOV R15, R22 ;  /* 0x00000016000f7202 */ /* 0x000fe20000000f00 */
[----:B------:R-:W-:-:S04]  /*0800*/  IMAD.MOV R22, RZ, RZ, -R20 ;  /* 0x000000ffff167224 */ /* 0x000fc800078e0a14 */
[----:B------:R-:W-:Y:S01]  /*0810*/  IMAD R25, R12, R22, R25 ;  /* 0x000000160c197224 */ /* 0x000fe200078e0219 */
[----:B------:R-:W-:Y:S01]  /*0820*/  IADD3 R22, PT, PT, R13, 0x7, RZ ;  /* 0x000000070d167810 */ /* 0x000fe20007ffe0ff */
[----:B------:R-:W-:-:S03]  /*0830*/  IMAD.HI.U32 R20, R10, R15, RZ ;  /* 0x0000000f0a147227 */ /* 0x000fc600078e00ff */
[----:B------:R-:W-:Y:S01]  /*0840*/  IABS R29, R22 ;  /* 0x00000016001d7213 */ /* 0x000fe20000000000 */
[----:B------:R-:W-:-:S04]  /*0850*/  IMAD.HI.U32 R13, R10, R27, RZ ;  /* 0x0000001b0a0d7227 */ /* 0x000fc800078e00ff */
[----:B------:R-:W-:Y:S02]  /*0860*/  IMAD.MOV R20, RZ, RZ, -R20 ;  /* 0x000000ffff147224 */ /* 0x000fe400078e0a14 */
[----:B------:R-:W-:Y:S02]  /*0870*/  IMAD.MOV R13, RZ, RZ, -R13 ;  /* 0x000000ffff0d7224 */ /* 0x000fe400078e0a0d */
[----:B--2---:R-:W-:Y:S02]  /*0880*/  @P1 IMAD R2, R21, R8, R2 ;  /* 0x0000000815021224 */ /* 0x004fe400078e0202 */
[----:B------:R-:W-:-:S04]  /*0890*/  IMAD.HI.U32 R8, R10, R23, RZ ;  /* 0x000000170a087227 */ /* 0x000fc800078e00ff */
[----:B------:R-:W-:Y:S01]  /*08a0*/  IMAD R21, R12, R20, R15 ;  /* 0x000000140c157224 */ /* 0x000fe200078e020f */
[----:B------:R-:W-:Y:S01]  /*08b0*/  IADD3 R8, PT, PT, -R8, RZ, RZ ;  /* 0x000000ff08087210 */ /* 0x000fe20007ffe1ff */
[----:B------:R-:W-:Y:S02]  /*08c0*/  IMAD R15, R12, R13, R27 ;  /* 0x0000000d0c0f7224 */ /* 0x000fe400078e021b */
[----:B------:R-:W-:-:S04]  /*08d0*/  IMAD.HI.U32 R13, R10, R29, RZ ;  /* 0x0000001d0a0d7227 */ /* 0x000fc800078e00ff */
[----:B------:R-:W-:Y:S01]  /*08e0*/  IMAD R23, R12, R8, R23 ;  /* 0x000000080c177224 */ /* 0x000fe200078e0217 */
[----:B------:R-:W-:Y:S01]  /*08f0*/  IADD3 R13, PT, PT, -R13, RZ, RZ ;  /* 0x000000ff0d0d7210 */ /* 0x000fe20007ffe1ff */
[----:B------:R-:W-:-:S04]  /*0900*/  IMAD.MOV.U32 R8, RZ, RZ, R12 ;  /* 0x000000ffff087224 */ /* 0x000fc800078e000c */
[----:B------:R-:W-:Y:S01]  /*0910*/  IMAD R13, R12, R13, R29 ;  /* 0x0000000d0c0d7224 */ /* 0x000fe200078e021d */
[C---:B------:R-:W-:Y:S02]  /*0920*/  ISETP.GT.U32.AND P3, PT, R8.reuse, R19, PT ;  /* 0x000000130800720c */ /* 0x040fe40003f64070 */
[C---:B------:R-:W-:Y:S02]  /*0930*/  ISETP.GT.U32.AND P4, PT, R8.reuse, R17, PT ;  /* 0x000000110800720c */ /* 0x040fe40003f84070 */
[C---:B------:R-:W-:Y:S02]  /*0940*/  ISETP.GT.U32.AND P1, PT, R8.reuse, R25, PT ;  /* 0x000000190800720c */ /* 0x040fe40003f24070 */
[----:B------:R-:W-:-:S07]  /*0950*/  ISETP.GT.U32.AND P6, PT, R8, R23, PT ;  /* 0x000000170800720c */ /* 0x000fce0003fc4070 */
[--C-:B------:R-:W-:Y:S02]  /*0960*/  @!P3 IMAD.IADD R19, R19, 0x1, -R12.reuse ;  /* 0x000000011313b824 */ /* 0x100fe400078e0a0c */
[--C-:B------:R-:W-:Y:S02]  /*0970*/  @!P4 IMAD.IADD R17, R17, 0x1, -R12.reuse ;  /* 0x000000011111c824 */ /* 0x100fe400078e0a0c */
[--C-:B------:R-:W-:Y:S01]  /*0980*/  @!P1 IMAD.IADD R25, R25, 0x1, -R12.reuse ;  /* 0x0000000119199824 */ /* 0x100fe200078e0a0c */
[C---:B------:R-:W-:Y:S01]  /*0990*/  ISETP.GT.U32.AND P3, PT, R8.reuse, R19, PT ;  /* 0x000000130800720c */ /* 0x040fe20003f64070 */
[----:B------:R-:W-:Y:S01]  /*09a0*/  @!P6 IMAD.IADD R23, R23, 0x1, -R12 ;  /* 0x000000011717e824 */ /* 0x000fe200078e0a0c */
[C---:B------:R-:W-:Y:S02]  /*09b0*/  ISETP.GT.U32.AND P4, PT, R8.reuse, R17, PT ;  /* 0x000000110800720c */ /* 0x040fe40003f84070 */
[C---:B------:R-:W-:Y:S02]  /*09c0*/  ISETP.GT.U32.AND P1, PT, R8.reuse, R25, PT ;  /* 0x000000190800720c */ /* 0x040fe40003f24070 */
[----:B------:R-:W-:-:S07]  /*09d0*/  ISETP.GT.U32.AND P6, PT, R8, R13, PT ;  /* 0x0000000d0800720c */ /* 0x000fce0003fc4070 */
[----:B------:R-:W-:Y:S02]  /*09e0*/  @!P3 IADD3 R19, PT, PT, R19, -R12, RZ ;  /* 0x8000000c1313b210 */ /* 0x000fe40007ffe0ff */
[C---:B------:R-:W-:Y:S01]  /*09f0*/  ISETP.GT.U32.AND P3, PT, R8.reuse, R21, PT ;  /* 0x000000150800720c */ /* 0x040fe20003f64070 */
[--C-:B------:R-:W-:Y:S01]  /*0a00*/  @!P4 IMAD.IADD R17, R17, 0x1, -R12.reuse ;  /* 0x000000011111c824 */ /* 0x100fe200078e0a0c */
[C---:B------:R-:W-:Y:S01]  /*0a10*/  ISETP.GT.U32.AND P4, PT, R8.reuse, R15, PT ;  /* 0x0000000f0800720c */ /* 0x040fe20003f84070 */
[--C-:B------:R-:W-:Y:S01]  /*0a20*/  @!P1 IMAD.IADD R25, R25, 0x1, -R12.reuse ;  /* 0x0000000119199824 */ /* 0x100fe200078e0a0c */
[----:B------:R-:W-:Y:S01]  /*0a30*/  @!P2 IADD3 R19, PT, PT, -R19, RZ, RZ ;  /* 0x000000ff1313a210 */ /* 0x000fe20007ffe1ff */
[----:B------:R-:W-:Y:S01]  /*0a40*/  @!P5 IMAD.MOV R17, RZ, RZ, -R17 ;  /* 0x000000ffff11d224 */ /* 0x000fe200078e0a11 */
[----:B------:R-:W-:Y:S01]  /*0a50*/  ISETP.GT.U32.AND P2, PT, R8, R23, PT ;  /* 0x000000170800720c */ /* 0x000fe20003f44070 */
[----:B------:R-:W-:Y:S01]  /*0a60*/  @!P6 IMAD.IADD R13, R13, 0x1, -R12 ;  /* 0x000000010d0de824 */ /* 0x000fe200078e0a0c */
[----:B------:R-:W-:-:S02]  /*0a70*/  SEL R20, R26, R19, !P0 ;  /* 0x000000131a147207 */ /* 0x000fc40004000000 */
[----:B------:R-:W-:-:S03]  /*0a80*/  ISETP.GE.AND P1, PT, R18, RZ, PT ;  /* 0x000000ff1200720c */ /* 0x000fc60003f26270 */
[----:B------:R-:W-:Y:S01]  /*0a90*/  @!P3 IMAD.IADD R21, R21, 0x1, -R12 ;  /* 0x000000011515b824 */ /* 0x000fe200078e0a0c */
[----:B------:R-:W-:Y:S02]  /*0aa0*/  ISETP.GE.AND P3, PT, R14, RZ, PT ;  /* 0x000000ff0e00720c */ /* 0x000fe40003f66270 */
[----:B------:R-:W-:Y:S02]  /*0ab0*/  LOP3.LUT R14, R20, R9, RZ, 0xfc, !PT ;  /* 0x00000009140e7212 */ /* 0x000fe400078efcff */
[----:B------:R-:W-:Y:S02]  /*0ac0*/  @!P4 IADD3 R15, PT, PT, R15, -R12, RZ ;  /* 0x8000000c0f0fc210 */ /* 0x000fe40007ffe0ff */
[----:B------:R-:W-:Y:S02]  /*0ad0*/  ISETP.GE.AND P4, PT, R14, RZ, PT ;  /* 0x000000ff0e00720c */ /* 0x000fe40003f86270 */
[----:B------:R-:W-:Y:S01]  /*0ae0*/  SEL R14, R26, R17, !P0 ;  /* 0x000000111a0e7207 */ /* 0x000fe20004000000 */
[----:B------:R-:W-:Y:S01]  /*0af0*/  @!P1 IMAD.MOV R25, RZ, RZ, -R25 ;  /* 0x000000ffff199224 */ /* 0x000fe200078e0a19 */
[----:B------:R-:W-:-:S02]  /*0b00*/  ISETP.GT.U32.AND P5, PT, R8, R21, PT ;  /* 0x000000150800720c */ /* 0x000fc40003fa4070 */
[----:B------:R-:W-:Y:S02]  /*0b10*/  @!P2 IADD3 R23, PT, PT, R23, -R12, RZ ;  /* 0x8000000c1717a210 */ /* 0x000fe40007ffe0ff */
[----:B------:R-:W-:Y:S02]  /*0b20*/  LOP3.LUT R17, R14, R9, RZ, 0xfc, !PT ;  /* 0x000000090e117212 */ /* 0x000fe400078efcff */
[----:B------:R-:W-:Y:S01]  /*0b30*/  ISETP.GE.AND P1, PT, R16, RZ, PT ;  /* 0x000000ff1000720c */ /* 0x000fe20003f26270 */
[----:B------:R-:W-:Y:S01]  /*0b40*/  @!P3 IMAD.MOV R23, RZ, RZ, -R23 ;  /* 0x000000ffff17b224 */ /* 0x000fe200078e0a17 */
[----:B------:R-:W-:Y:S02]  /*0b50*/  ISETP.GE.AND P3, PT, R17, RZ, PT ;  /* 0x000000ff1100720c */ /* 0x000fe40003f66270 */
[C---:B------:R-:W-:Y:S01]  /*0b60*/  ISETP.GT.U32.AND P6, PT, R8.reuse, R15, PT ;  /* 0x0000000f0800720c */ /* 0x040fe20003fc4070 */
[----:B------:R-:W0:Y:S01]  /*0b70*/  @P4 LDC.64 R16, c[0x0][0x380] ;  /* 0x0000e000ff104b82 */ /* 0x000e220000000a00 */
[----:B------:R-:W-:-:S02]  /*0b80*/  ISETP.GT.U32.AND P2, PT, R8, R13, PT ;  /* 0x0000000d0800720c */ /* 0x000fc40003f44070 */
[----:B------:R-:W-:Y:S02]  /*0b90*/  @!P5 IADD3 R21, PT, PT, R21, -R12, RZ ;  /* 0x8000000c1515d210 */ /* 0x000fe40007ffe0ff */
[----:B------:R-:W-:Y:S02]  /*0ba0*/  SEL R18, R26, R25, !P0 ;  /* 0x000000191a127207 */ /* 0x000fe40004000000 */
[----:B------:R-:W-:Y:S02]  /*0bb0*/  ISETP.GE.AND P5, PT, R24, RZ, PT ;  /* 0x000000ff1800720c */ /* 0x000fe40003fa6270 */
[----:B------:R-:W-:Y:S01]  /*0bc0*/  LOP3.LUT R19, R18, R9, RZ, 0xfc, !PT ;  /* 0x0000000912137212 */ /* 0x000fe200078efcff */
[----:B------:R-:W1:Y:S01]  /*0bd0*/  @P3 LDC.64 R28, c[0x0][0x380] ;  /* 0x0000e000ff1c3b82 */ /* 0x000e620000000a00 */
[----:B------:R-:W-:Y:S01]  /*0be0*/  @!P1 IADD3 R21, PT, PT, -R21, RZ, RZ ;  /* 0x000000ff15159210 */ /* 0x000fe20007ffe1ff */
[--C-:B------:R-:W-:Y:S01]  /*0bf0*/  @!P6 IMAD.IADD R15, R15, 0x1, -R12.reuse ;  /* 0x000000010f0fe824 */ /* 0x100fe200078e0a0c */
[----:B------:R-:W-:Y:S01]  /*0c00*/  ISETP.GE.AND P1, PT, R19, RZ, PT ;  /* 0x000000ff1300720c */ /* 0x000fe20003f26270 */
[----:B------:R-:W-:Y:S01]  /*0c10*/  @!P2 IMAD.IADD R13, R13, 0x1, -R12 ;  /* 0x000000010d0da824 */ /* 0x000fe200078e0a0c */
[----:B------:R-:W-:-:S02]  /*0c20*/  SEL R12, R26, R23, !P0 ;  /* 0x000000171a0c7207 */ /* 0x000fc40004000000 */
[----:B------:R-:W-:Y:S02]  /*0c30*/  ISETP.GE.AND P6, PT, R22, RZ, PT ;  /* 0x000000ff1600720c */ /* 0x000fe40003fc6270 */
[----:B------:R-:W-:Y:S01]  /*0c40*/  LOP3.LUT R19, R12, R9, RZ, 0xfc, !PT ;  /* 0x000000090c137212 */ /* 0x000fe200078efcff */
[----:B------:R-:W-:Y:S01]  /*0c50*/  @!P5 IMAD.MOV R15, RZ, RZ, -R15 ;  /* 0x000000ffff0fd224 */ /* 0x000fe200078e0a0f */
[C---:B------:R-:W-:Y:S02]  /*0c60*/  SEL R22, R26.reuse, R21, !P0 ;  /* 0x000000151a167207 */ /* 0x040fe40004000000 */
[----:B------:R-:W-:Y:S02]  /*0c70*/  ISETP.GE.AND P5, PT, R19, RZ, PT ;  /* 0x000000ff1300720c */ /* 0x000fe40003fa6270 */
[----:B------:R-:W-:Y:S01]  /*0c80*/  SEL R24, R26, R15, !P0 ;  /* 0x0000000f1a187207 */ /* 0x000fe20004000000 */
[-C--:B------:R-:W-:Y:S01]  /*0c90*/  @P4 IMAD R15, R6, R9.reuse, R20 ;  /* 0x00000009060f4224 */ /* 0x080fe200078e0214 */
[----:B------:R-:W-:Y:S01]  /*0ca0*/  LOP3.LUT R19, R22, R9, RZ, 0xfc, !PT ;  /* 0x0000000916137212 */ /* 0x000fe200078efcff */
[----:B------:R-:W2:Y:S02]  /*0cb0*/  @P1 LDC.64 R20, c[0x0][0x380] ;  /* 0x0000e000ff141b82 */ /* 0x000ea40000000a00 */
[----:B0-----:R-:W-:Y:S01]  /*0cc0*/  @P4 IMAD.WIDE R16, R15, 0x4, R16 ;  /* 0x000000040f104825 */ /* 0x001fe200078e0210 */
[----:B------:R-:W-:-:S02]  /*0cd0*/  ISETP.GE.AND P2, PT, R19, RZ, PT ;  /* 0x000000ff1300720c */ /* 0x000fc40003f46270 */
[-C--:B------:R-:W-:Y:S01]  /*0ce0*/  LOP3.LUT R19, R24, R9.reuse, RZ, 0xfc, !PT ;  /* 0x0000000918137212 */ /* 0x080fe200078efcff */
[----:B------:R-:W-:Y:S01]  /*0cf0*/  @P3 IMAD R15, R6, R9, R14 ;  /* 0x00000009060f3224 */ /* 0x000fe200078e020e */
[----:B------:R0:W3:Y:S01]  /*0d00*/  @P4 LDG.E R23, desc[UR10][R16.64] ;  /* 0x0000000a10174981 */ /* 0x0000e2000c1e1900 */
[----:B------:R-:W-:Y:S01]  /*0d10*/  @!P6 IMAD.MOV R13, RZ, RZ, -R13 ;  /* 0x000000ffff0de224 */ /* 0x000fe200078e0a0d */
[----:B------:R-:W-:Y:S01]  /*0d20*/  ISETP.GE.AND P6, PT, R19, RZ, PT ;  /* 0x000000ff1300720c */ /* 0x000fe20003fc6270 */
[----:B-1----:R-:W-:Y:S02]  /*0d30*/  @P3 IMAD.WIDE R28, R15, 0x4, R28 ;  /* 0x000000040f1c3825 */ /* 0x002fe400078e021c */
[----:B------:R-:W1:Y:S01]  /*0d40*/  @P5 LDC.64 R14, c[0x0][0x380] ;  /* 0x0000e000ff0e5b82 */ /* 0x000e620000000a00 */
[----:B------:R-:W-:Y:S01]  /*0d50*/  SEL R26, R26, R13, !P0 ;  /* 0x0000000d1a1a7207 */ /* 0x000fe20004000000 */
[-C--:B------:R-:W-:Y:S01]  /*0d60*/  @P1 IMAD R13, R6, R9.reuse, R18 ;  /* 0x00000009060d1224 */ /* 0x080fe200078e0212 */
[----:B------:R-:W4:Y:S02]  /*0d70*/  @P3 LDG.E R25, desc[UR10][R28.64] ;  /* 0x0000000a1c193981 */ /* 0x000f24000c1e1900 */
[----:B------:R-:W-:-:S04]  /*0d80*/  LOP3.LUT R19, R26, R9, RZ, 0xfc, !PT ;  /* 0x000000091a137212 */ /* 0x000fc800078efcff */
[----:B------:R-:W-:Y:S01]  /*0d90*/  ISETP.GE.AND P0, PT, R19, RZ, PT ;  /* 0x000000ff1300720c */ /* 0x000fe20003f06270 */
[----:B------:R-:W-:Y:S01]  /*0da0*/  @P5 IMAD R19, R6, R9, R12 ;  /* 0x0000000906135224 */ /* 0x000fe200078e020c */
[----:B0-----:R-:W0:Y:S01]  /*0db0*/  @P6 LDC.64 R16, c[0x0][0x380] ;  /* 0x0000e000ff106b82 */ /* 0x001e220000000a00 */
[----:B--2---:R-:W-:-:S04]  /*0dc0*/  @P1 IMAD.WIDE R20, R13, 0x4, R20 ;  /* 0x000000040d141825 */ /* 0x004fc800078e0214 */
[----:B------:R-:W-:Y:S02]  /*0dd0*/  @P2 IMAD R27, R6, R9, R22 ;  /* 0x00000009061b2224 */ /* 0x000fe400078e0216 */
[----:B------:R2:W5:Y:S01]  /*0de0*/  @P1 LDG.E R21, desc[UR10][R20.64] ;  /* 0x0000000a14151981 */ /* 0x000562000c1e1900 */
[----:B------:R-:W2:Y:S01]  /*0df0*/  @P2 LDC.64 R12, c[0x0][0x380] ;  /* 0x0000e000ff0c2b82 */ /* 0x000ea20000000a00 */
[----:B-1----:R-:W-:-:S07]  /*0e00*/  @P5 IMAD.WIDE R14, R19, 0x4, R14 ;  /* 0x00000004130e5825 */ /* 0x002fce00078e020e */
[----:B------:R-:W1:Y:S01]  /*0e10*/  @P0 LDC.64 R18, c[0x0][0x380] ;  /* 0x0000e000ff120b82 */ /* 0x000e620000000a00 */
[----:B------:R1:W5:Y:S01]  /*0e20*/  @P5 LDG.E R15, desc[UR10][R14.64] ;  /* 0x0000000a0e0f5981 */ /* 0x000362000c1e1900 */
[----:B--2---:R-:W-:-:S04]  /*0e30*/  @P2 IMAD.WIDE R12, R27, 0x4, R12 ;  /* 0x000000041b0c2825 */ /* 0x004fc800078e020c */
[----:B------:R-:W-:Y:S02]  /*0e40*/  @P6 IMAD R27, R6, R9, R24 ;  /* 0x00000009061b6224 */ /* 0x000fe400078e0218 */
[----:B------:R2:W5:Y:S02]  /*0e50*/  @P2 LDG.E R13, desc[UR10][R12.64] ;  /* 0x0000000a0c0d2981 */ /* 0x000564000c1e1900 */
[----:B0-----:R-:W-:-:S04]  /*0e60*/  @P6 IMAD.WIDE R16, R27, 0x4, R16 ;  /* 0x000000041b106825 */ /* 0x001fc800078e0210 */
[----:B------:R-:W-:Y:S02]  /*0e70*/  @P0 IMAD R27, R6, R9, R26 ;  /* 0x00000009061b0224 */ /* 0x000fe400078e021a */
[----:B------:R0:W5:Y:S02]  /*0e80*/  @P6 LDG.E R17, desc[UR10][R16.64] ;  /* 0x0000000a10116981 */ /* 0x000164000c1e1900 */
[----:B-1----:R-:W-:-:S06]  /*0e90*/  @P0 IMAD.WIDE R18, R27, 0x4, R18 ;  /* 0x000000041b120825 */ /* 0x002fcc00078e0212 */
[----:B------:R-:W5:Y:S01]  /*0ea0*/  @P0 LDG.E R19, desc[UR10][R18.64] ;  /* 0x0000000a12130981 */ /* 0x000f62000c1e1900 */
[----:B------:R-:W-:-:S04]  /*0eb0*/  SHF.L.U32 R24, R11, 0x2, RZ ;  /* 0x000000020b187819 */ /* 0x000fc800000006ff */
[----:B------:R-:W3:Y:S08]  /*0ec0*/  @P4 LDC R11, c[0x3][R24+0x4] ;  /* 0x00c00100180b4b82 */ /* 0x000ef00000000800 */
[----:B------:R-:W4:Y:S08]  /*0ed0*/  @P3 LDC R20, c[0x3][R24+0x8] ;  /* 0x00c0020018143b82 */ /* 0x000f300000000800 */
[----:B------:R-:W5:Y:S08]  /*0ee0*/  @P1 LDC R22, c[0x3][R24+0xc] ;  /* 0x00c0030018161b82 */ /* 0x000f700000000800 */
[----:B------:R-:W1:Y:S08]  /*0ef0*/  @P5 LDC R14, c[0x3][R24+0x10] ;  /* 0x00c00400180e5b82 */ /* 0x000e700000000800 */
[----:B--2---:R-:W2:Y:S08]  /*0f00*/  @P6 LDC R12, c[0x3][R24+0x18] ;  /* 0x00c00600180c6b82 */ /* 0x004eb00000000800 */
[----:B0-----:R-:W0:Y:S01]  /*0f10*/  @P0 LDC R16, c[0x3][R24+0x1c] ;  /* 0x00c0070018100b82 */ /* 0x001e220000000800 */
[----:B------:R-:W-:-:S04]  /*0f20*/  UIADD3 UR5, UPT, UPT, UR5, 0x8, URZ ;  /* 0x0000000805057890 */ /* 0x000fc8000fffe0ff */
[----:B------:R-:W-:Y:S01]  /*0f30*/  UISETP.NE.AND UP1, UPT, UR5, UR6, UPT ;  /* 0x000000060500728c */ /* 0x000fe2000bf25270 */
[----:B---3--:R-:W-:Y:S02]  /*0f40*/  @P4 IMAD R2, R23, R11, R2 ;  /* 0x0000000b17024224 */ /* 0x008fe400078e0202 */
[----:B------:R-:W3:Y:S02]  /*0f50*/  @P2 LDC R11, c[0x3][R24+0x14] ;  /* 0x00c00500180b2b82 */ /* 0x000ee40000000800 */
[----:B----4-:R-:W-:-:S04]  /*0f60*/  @P3 IMAD R2, R25, R20, R2 ;  /* 0x0000001419023224 */ /* 0x010fc800078e0202 */
[----:B-----5:R-:W-:-:S04]  /*0f70*/  @P1 IMAD R2, R21, R22, R2 ;  /* 0x0000001615021224 */ /* 0x020fc800078e0202 */
[----:B-1----:R-:W-:-:S04]  /*0f80*/  @P5 IMAD R2, R15, R14, R2 ;  /* 0x0000000e0f025224 */ /* 0x002fc800078e0202 */
[----:B---3--:R-:W-:-:S04]  /*0f90*/  @P2 IMAD R2, R13, R11, R2 ;  /* 0x0000000b0d022224 */ /* 0x008fc800078e0202 */
[----:B--2---:R-:W-:-:S04]  /*0fa0*/  @P6 IMAD R2, R17, R12, R2 ;  /* 0x0000000c11026224 */ /* 0x004fc800078e0202 */
[----:B0-----:R-:W-:Y:S01]  /*0fb0*/  @P0 IMAD R2, R19, R16, R2 ;  /* 0x0000001013020224 */ /* 0x001fe200078e0202 */
[----:B------:R-:W-:Y:S06]  /*0fc0*/  BRA.U UP1, `(.L_x_4) ;  /* 0xfffffff501307547 */ /* 0x000fec000b83ffff */
[----:B------:R-:W-:-:S07]  /*0fd0*/  IMAD.U32 R14, RZ, RZ, UR6 ;  /* 0x00000006ff0e7e24 */ /* 0x000fce000f8e00ff */
.L_x_3:
[----:B------:R-:W-:-:S09]  /*0fe0*/  UISETP.NE.AND UP1, UPT, UR7, URZ, UPT ;  /* 0x000000ff0700728c */ /* 0x000fd2000bf25270 */
[----:B------:R-:W-:Y:S05]  /*0ff0*/  BRA.U !UP1, `(.L_x_2) ;  /* 0x0000000d091c7547 */ /* 0x000fea000b800000 */
[----:B------:R-:W-:Y:S01]  /*1000*/  UISETP.NE.AND UP1, UPT, UR9, URZ, UPT ;  /* 0x000000ff0900728c */ /* 0x000fe2000bf25270 */
[----:B------:R-:W-:Y:S10]  /*1010*/  BRA.U !UP0, `(.L_x_5) ;  /* 0x0000000508847547 */ /* 0x000ff4000b800000 */
[----:B------:R-:W0:Y:S01]  /*1020*/  LDC R15, c[0x0][0x390] ;  /* 0x0000e400ff0f7b82 */ /* 0x000e220000000800 */
[----:B------:R-:W-:-:S04]  /*1030*/  IMAD.IADD R9, R5, 0x1, R14 ;  /* 0x0000000105097824 */ /* 0x000fc800078e020e */
[C---:B------:R-:W-:Y:S01]  /*1040*/  VIADD R10, R9.reuse, 0x1 ;  /* 0x00000001090a7836 */ /* 0x040fe20000000000 */
[----:B------:R-:W-:Y:S02]  /*1050*/  IABS R16, R9 ;  /* 0x0000000900107213 */ /* 0x000fe40000000000 */
[C---:B------:R-:W-:Y:S02]  /*1060*/  IADD3 R20, PT, PT, R9.reuse, 0x3, RZ ;  /* 0x0000000309147810 */ /* 0x040fe40007ffe0ff */
[----:B------:R-:W-:Y:S02]  /*1070*/  ISETP.GE.AND P5, PT, R9, RZ, PT ;  /* 0x000000ff0900720c */ /* 0x000fe40003fa6270 */
[----:B------:R-:W-:Y:S02]  /*1080*/  IABS R21, R20 ;  /* 0x0000001400157213 */ /* 0x000fe40000000000 */
[----:B0-----:R-:W-:-:S04]  /*1090*/  IABS R8, R15 ;  /* 0x0000000f00087213 */ /* 0x001fc80000000000 */
[----:B------:R-:W0:Y:S08]  /*10a0*/  I2F.RP R11, R8 ;  /* 0x00000008000b7306 */ /* 0x000e300000209400 */
[----:B0-----:R-:W0:Y:S02]  /*10b0*/  MUFU.RCP R11, R11 ;  /* 0x0000000b000b7308 */ /* 0x001e240000001000 */
[----:B0-----:R-:W-:-:S02]  /*10c0*/  VIADD R12, R11, 0xffffffe ;  /* 0x0ffffffe0b0c7836 */ /* 0x001fc40000000000 */
[----:B------:R-:W-:-:S04]  /*10d0*/  VIADD R11, R9, 0x2 ;  /* 0x00000002090b7836 */ /* 0x000fc80000000000 */
[----:B------:R0:W1:Y:S01]  /*10e0*/  F2I.FTZ.U32.TRUNC.NTZ R13, R12 ;  /* 0x0000000c000d7305 */ /* 0x000062000021f000 */
[----:B------:R-:W-:Y:S01]  /*10f0*/  IABS R19, R11 ;  /* 0x0000000b00137213 */ /* 0x000fe20000000000 */
[----:B0-----:R-:W-:Y:S01]  /*1100*/  HFMA2 R12, -RZ, RZ, 0, 0 ;  /* 0x00000000ff0c7431 */ /* 0x001fe200000001ff */
[----:B-1----:R-:W-:-:S05]  /*1110*/  IADD3 R17, PT, PT, RZ, -R13, RZ ;  /* 0x8000000dff117210 */ /* 0x002fca0007ffe0ff */
[----:B------:R-:W-:-:S04]  /*1120*/  IMAD R17, R17, R8, RZ ;  /* 0x0000000811117224 */ /* 0x000fc800078e02ff */
[----:B------:R-:W-:Y:S01]  /*1130*/  IMAD.HI.U32 R22, R13, R17, R12 ;  /* 0x000000110d167227 */ /* 0x000fe200078e000c */
[----:B------:R-:W-:-:S03]  /*1140*/  IABS R17, R10 ;  /* 0x0000000a00117213 */ /* 0x000fc60000000000 */
[----:B------:R-:W-:-:S04]  /*1150*/  IMAD.MOV.U32 R13, RZ, RZ, R16 ;  /* 0x000000ffff0d7224 */ /* 0x000fc800078e0010 */
[----:B------:R-:W-:-:S04]  /*1160*/  IMAD.HI.U32 R12, R22, R13, RZ ;  /* 0x0000000d160c7227 */ /* 0x000fc800078e00ff */
[----:B------:R-:W-:Y:S02]  /*1170*/  IMAD.MOV R16, RZ, RZ, -R12 ;  /* 0x000000ffff107224 */ /* 0x000fe400078e0a0c */
[----:B------:R-:W-:-:S04]  /*1180*/  IMAD.HI.U32 R12, R22, R17, RZ ;  /* 0x00000011160c7227 */ /* 0x000fc800078e00ff */
[----:B------:R-:W-:Y:S02]  /*1190*/  IMAD R13, R8, R16, R13 ;  /* 0x00000010080d7224 */ /* 0x000fe400078e020d */
[----:B------:R-:W-:-:S03]  /*11a0*/  IMAD.HI.U32 R16, R22, R19, RZ ;  /* 0x0000001316107227 */ /* 0x000fc600078e00ff */
[----:B------:R-:W-:Y:S01]  /*11b0*/  ISETP.GT.U32.AND P0, PT, R8, R13, PT ;  /* 0x0000000d0800720c */ /* 0x000fe20003f04070 */
[----:B------:R-:W-:Y:S01]  /*11c0*/  IMAD.MOV R18, RZ, RZ, -R12 ;  /* 0x000000ffff127224 */ /* 0x000fe200078e0a0c */
[----:B------:R-:W-:Y:S01]  /*11d0*/  IADD3 R16, PT, PT, -R16, RZ, RZ ;  /* 0x000000ff10107210 */ /* 0x000fe20007ffe1ff */
[----:B------:R-:W-:Y:S01]  /*11e0*/  IMAD.HI.U32 R12, R22, R21, RZ ;  /* 0x00000015160c7227 */ /* 0x000fe200078e00ff */
[----:B------:R-:W-:-:S03]  /*11f0*/  LOP3.LUT R22, RZ, R15, RZ, 0x33, !PT ;  /* 0x0000000fff167212 */ /* 0x000fc600078e33ff */
[C---:B------:R-:W-:Y:S02]  /*1200*/  IMAD R17, R8.reuse, R18, R17 ;  /* 0x0000001208117224 */ /* 0x040fe400078e0211 */
[----:B------:R-:W-:Y:S02]  /*1210*/  IMAD.MOV R12, RZ, RZ, -R12 ;  /* 0x000000ffff0c7224 */ /* 0x000fe400078e0a0c */
[C---:B------:R-:W-:Y:S01]  /*1220*/  IMAD R19, R8.reuse, R16, R19 ;  /* 0x0000001008137224 */ /* 0x040fe200078e0213 */
[C---:B------:R-:W-:Y:S01]  /*1230*/  ISETP.GT.U32.AND P1, PT, R8.reuse, R17, PT ;  /* 0x000000110800720c */ /* 0x040fe20003f24070 */
[C---:B------:R-:W-:Y:S02]  /*1240*/  IMAD R21, R8.reuse, R12, R21 ;  /* 0x0000000c08157224 */ /* 0x040fe400078e0215 */
[----:B------:R-:W-:Y:S01]  /*1250*/  @!P0 IMAD.IADD R13, R13, 0x1, -R8 ;  /* 0x000000010d0d8824 */ /* 0x000fe200078e0a08 */
[C---:B------:R-:W-:Y:S02]  /*1260*/  ISETP.GT.U32.AND P2, PT, R8.reuse, R19, PT ;  /* 0x000000130800720c */ /* 0x040fe40003f44070 */
[----:B------:R-:W-:-:S02]  /*1270*/  ISETP.GT.U32.AND P3, PT, R8, R21, PT ;  /* 0x000000150800720c */ /* 0x000fc40003f64070 */
[----:B------:R-:W-:-:S05]  /*1280*/  ISETP.GT.U32.AND P0, PT, R8, R13, PT ;  /* 0x0000000d0800720c */ /* 0x000fca0003f04070 */
[----:B------:R-:W-:Y:S02]  /*1290*/  @!P1 IADD3 R17, PT, PT, R17, -R8, RZ ;  /* 0x8000000811119210 */ /* 0x000fe40007ffe0ff */
[----:B------:R-:W-:Y:S02]  /*12a0*/  ISETP.GE.AND P1, PT, R11, RZ, PT ;  /* 0x000000ff0b00720c */ /* 0x000fe40003f26270 */
[----:B------:R-:W-:Y:S01]  /*12b0*/  ISETP.GT.U32.AND P6, PT, R8, R17, PT ;  /* 0x000000110800720c */ /* 0x000fe20003fc4070 */
[--C-:B------:R-:W-:Y:S02]  /*12c0*/  @!P2 IMAD.IADD R19, R19, 0x1, -R8.reuse ;  /* 0x000000011313a824 */ /* 0x100fe400078e0a08 */
[----:B------:R-:W-:Y:S01]  /*12d0*/  @!P3 IMAD.IADD R21, R21, 0x1, -R8 ;  /* 0x000000011515b824 */ /* 0x000fe200078e0a08 */
[----:B------:R-:W-:Y:S02]  /*12e0*/  ISETP.GE.AND P3, PT, R10, RZ, PT ;  /* 0x000000ff0a00720c */ /* 0x000fe40003f66270 */
[----:B------:R-:W-:-:S02]  /*12f0*/  ISETP.GT.U32.AND P4, PT, R8, R19, PT ;  /* 0x000000130800720c */ /* 0x000fc40003f84070 */
[----:B------:R-:W-:Y:S02]  /*1300*/  @!P0 IADD3 R13, PT, PT, R13, -R8, RZ ;  /* 0x800000080d0d8210 */ /* 0x000fe40007ffe0ff */
[----:B------:R-:W-:Y:S02]  /*1310*/  ISETP.GT.U32.AND P2, PT, R8, R21, PT ;  /* 0x000000150800720c */ /* 0x000fe40003f44070 */
[----:B------:R-:W-:Y:S01]  /*1320*/  ISETP.GE.AND P0, PT, R20, RZ, PT ;  /* 0x000000ff1400720c */ /* 0x000fe20003f06270 */
[----:B------:R-:W-:Y:S01]  /*1330*/  @!P5 IMAD.MOV R13, RZ, RZ, -R13 ;  /* 0x000000ffff0dd224 */ /* 0x000fe200078e0a0d */
[----:B------:R-:W-:Y:S01]  /*1340*/  ISETP.NE.AND P5, PT, R15, RZ, PT ;  /* 0x000000ff0f00720c */ /* 0x000fe20003fa5270 */
[----:B------:R-:W-:-:S03]  /*1350*/  @!P6 IMAD.IADD R17, R17, 0x1, -R8 ;  /* 0x000000011111e824 */ /* 0x000fc600078e0a08 */
[----:B------:R-:W-:Y:S01]  /*1360*/  SEL R18, R22, R13, !P5 ;  /* 0x0000000d16127207 */ /* 0x000fe20006800000 */
[----:B------:R-:W-:Y:S01]  /*1370*/  @!P3 IMAD.MOV R17, RZ, RZ, -R17 ;  /* 0x000000ffff11b224 */ /* 0x000fe200078e0a11 */
[----:B------:R-:W-:-:S03]  /*1380*/  @!P4 IADD3 R19, PT, PT, R19, -R8, RZ ;  /* 0x800000081313c210 */ /* 0x000fc60007ffe0ff */
[----:B------:R-:W-:Y:S01]  /*1390*/  @!P2 IMAD.IADD R21, R21, 0x1, -R8 ;  /* 0x000000011515a824 */ /* 0x000fe200078e0a08 */
[----:B------:R-:W-:Y:S02]  /*13a0*/  LOP3.LUT R8, R18, R15, RZ, 0xfc, !PT ;  /* 0x0000000f12087212 */ /* 0x000fe400078efcff */
[----:B------:R-:W-:Y:S01]  /*13b0*/  SEL R24, R22, R17, !P5 ;  /* 0x0000001116187207 */ /* 0x000fe20006800000 */
[----:B------:R-:W-:Y:S01]  /*13c0*/  @!P0 IMAD.MOV R21, RZ, RZ, -R21 ;  /* 0x000000ffff158224 */ /* 0x000fe200078e0a15 */
[----:B------:R-:W-:Y:S02]  /*13d0*/  @!P1 IADD3 R19, PT, PT, -R19, RZ, RZ ;  /* 0x000000ff13139210 */ /* 0x000fe40007ffe1ff */
[----:B------:R-:W-:Y:S02]  /*13e0*/  ISETP.GE.AND P1, PT, R8, RZ, PT ;  /* 0x000000ff0800720c */ /* 0x000fe40003f26270 */
[----:B------:R-:W-:Y:S02]  /*13f0*/  LOP3.LUT R8, R24, R15, RZ, 0xfc, !PT ;  /* 0x0000000f18087212 */ /* 0x000fe400078efcff */
[----:B------:R-:W-:-:S02]  /*1400*/  SEL R20, R22, R19, !P5 ;  /* 0x0000001316147207 */ /* 0x000fc40006800000 */
[----:B------:R-:W-:Y:S02]  /*1410*/  ISETP.GE.AND P0, PT, R8, RZ, PT ;  /* 0x000000ff0800720c */ /* 0x000fe40003f06270 */
[----:B------:R-:W-:Y:S02]  /*1420*/  LOP3.LUT R8, R20, R15, RZ, 0xfc, !PT ;  /* 0x0000000f14087212 */ /* 0x000fe400078efcff */
[----:B------:R-:W-:Y:S02]  /*1430*/  SEL R22, R22, R21, !P5 ;  /* 0x0000001516167207 */ /* 0x000fe40006800000 */
[----:B------:R-:W-:Y:S01]  /*1440*/  ISETP.GE.AND P2, PT, R8, RZ, PT ;  /* 0x000000ff0800720c */ /* 0x000fe20003f46270 */
[----:B------:R-:W0:Y:S01]  /*1450*/  @P1 LDC.64 R16, c[0x0][0x380] ;  /* 0x0000e000ff101b82 */ /* 0x000e220000000a00 */
[-C--:B------:R-:W-:Y:S01]  /*1460*/  LOP3.LUT R8, R22, R15.reuse, RZ, 0xfc, !PT ;  /* 0x0000000f16087212 */ /* 0x080fe200078efcff */
[----:B------:R-:W-:-:S03]  /*1470*/  @P1 IMAD R19, R6, R15, R18 ;  /* 0x0000000f06131224 */ /* 0x000fc600078e0212 */
[----:B------:R-:W-:Y:S01]  /*1480*/  ISETP.GE.AND P3, PT, R8, RZ, PT ;  /* 0x000000ff0800720c */ /* 0x000fe20003f66270 */
[----:B------:R-:W-:Y:S02]  /*1490*/  @P0 IMAD R21, R6, R15, R24 ;  /* 0x0000000f06150224 */ /* 0x000fe400078e0218 */
[----:B------:R-:W1:Y:S08]  /*14a0*/  @P0 LDC.64 R12, c[0x0][0x380] ;  /* 0x0000e000ff0c0b82 */ /* 0x000e700000000a00 */
[----:B------:R-:W2:Y:S08]  /*14b0*/  @P2 LDC.64 R10, c[0x0][0x380] ;  /* 0x0000e000ff0a2b82 */ /* 0x000eb00000000a00 */
[----:B------:R-:W3:Y:S01]  /*14c0*/  @P3 LDC.64 R8, c[0x0][0x380] ;  /* 0x0000e000ff083b82 */ /* 0x000ee20000000a00 */
[----:B0-----:R-:W-:-:S04]  /*14d0*/  @P1 IMAD.WIDE R16, R19, 0x4, R16 ;  /* 0x0000000413101825 */ /* 0x001fc800078e0210 */
[----:B------:R-:W-:Y:S02]  /*14e0*/  @P2 IMAD R19, R6, R15, R20 ;  /* 0x0000000f06132224 */ /* 0x000fe400078e0214 */
[----:B------:R0:W4:Y:S01]  /*14f0*/  @P1 LDG.E R17, desc[UR10][R16.64] ;  /* 0x0000000a10111981 */ /* 0x000122000c1e1900 */
[----:B-1----:R-:W-:-:S04]  /*1500*/  @P0 IMAD.WIDE R12, R21, 0x4, R12 ;  /* 0x00000004150c0825 */ /* 0x002fc800078e020c */
[----:B------:R-:W-:Y:S02]  /*1510*/  @P3 IMAD R15, R6, R15, R22 ;  /* 0x0000000f060f3224 */ /* 0x000fe400078e0216 */
[----:B------:R-:W5:Y:S01]  /*1520*/  @P0 LDG.E R13, desc[UR10][R12.64] ;  /* 0x0000000a0c0d0981 */ /* 0x000f62000c1e1900 */
[----:B--2---:R-:W-:-:S06]  /*1530*/  @P2 IMAD.WIDE R10, R19, 0x4, R10 ;  /* 0x00000004130a2825 */ /* 0x004fcc00078e020a */
[----:B------:R-:W2:Y:S01]  /*1540*/  @P2 LDG.E R11, desc[UR10][R10.64] ;  /* 0x0000000a0a0b2981 */ /* 0x000ea2000c1e1900 */
[----:B---3--:R-:W-:-:S06]  /*1550*/  @P3 IMAD.WIDE R8, R15, 0x4, R8 ;  /* 0x000000040f083825 */ /* 0x008fcc00078e0208 */
[----:B------:R-:W3:Y:S01]  /*1560*/  @P3 LDG.E R9, desc[UR10][R8.64] ;  /* 0x0000000a08093981 */ /* 0x000ee2000c1e1900 */
[----:B------:R-:W-:-:S05]  /*1570*/  IMAD.IADD R15, R7, 0x1, R14 ;  /* 0x00000001070f7824 */ /* 0x000fca00078e020e */
[C---:B------:R-:W-:Y:S01]  /*1580*/  @P1 SHF.L.U32 R18, R15.reuse, 0x2, RZ ;  /* 0x000000020f121819 */ /* 0x040fe200000006ff */
[----:B------:R-:W-:-:S05]  /*1590*/  IMAD.SHL.U32 R20, R15, 0x4, RZ ;  /* 0x000000040f147824 */ /* 0x000fca00078e00ff */
[----:B------:R-:W4:Y:S08]  /*15a0*/  @P1 LDC R18, c[0x3][R18] ;  /* 0x00c0000012121b82 */ /* 0x000f300000000800 */
[----:B------:R-:W5:Y:S08]  /*15b0*/  @P0 LDC R15, c[0x3][R20+0x4] ;  /* 0x00c00100140f0b82 */ /* 0x000f700000000800 */
[----:B0-----:R-:W2:Y:S08]  /*15c0*/  @P2 LDC R16, c[0x3][R20+0x8] ;  /* 0x00c0020014102b82 */ /* 0x001eb00000000800 */
[----:B------:R-:W3:Y:S01]  /*15d0*/  @P3 LDC R19, c[0x3][R20+0xc] ;  /* 0x00c0030014133b82 */ /* 0x000ee20000000800 */
[----:B------:R-:W-:-:S02]  /*15e0*/  VIADD R14, R14, 0x4 ;  /* 0x000000040e0e7836 */ /* 0x000fc40000000000 */
[----:B----4-:R-:W-:-:S04]  /*15f0*/  @P1 IMAD R2, R17, R18, R2 ;  /* 0x0000001211021224 */ /* 0x010fc800078e0202 */
[----:B-----5:R-:W-:-:S04]  /*1600*/  @P0 IMAD R2, R13, R15, R2 ;  /* 0x0000000f0d020224 */ /* 0x020fc800078e0202 */
[----:B--2---:R-:W-:-:S04]  /*1610*/  @P2 IMAD R2, R11, R16, R2 ;  /* 0x000000100b022224 */ /* 0x004fc800078e0202 */
[----:B---3--:R-:W-:-:S07]  /*1620*/  @P3 IMAD R2, R9, R19, R2 ;  /* 0x0000001309023224 */ /* 0x008fce00078e0202 */
.L_x_5:
[----:B------:R-:W-:Y:S05]  /*1630*/  BRA.U !UP1, `(.L_x_2) ;  /* 0x00000005098c7547 */ /* 0x000fea000b800000 */
[----:B------:R-:W0:Y:S01]  /*1640*/  LDCU UR5, c[0x0][0x398] ;  /* 0x00007300ff0577ac */ /* 0x000e220008000800 */
[----:B------:R-:W-:Y:S02]  /*1650*/  UISETP.NE.AND UP1, UPT, UR9, 0x1, UPT ;  /* 0x000000010900788c */ /* 0x000fe4000bf25270 */
[----:B0-----:R-:W-:-:S07]  /*1660*/  ULOP3.LUT UP2, URZ, UR5, 0x1, URZ, 0xc0, !UPT ;  /* 0x0000000105ff7892 */ /* 0x001fce000f84c0ff */
[----:B------:R-:W-:Y:S05]  /*1670*/  BRA.U !UP1, `(.L_x_6) ;  /* 0x0000000109e87547 */ /* 0x000fea000b800000 */
[----:B------:R-:W0:Y:S01]  /*1680*/  LDC R11, c[0x0][0x390] ;  /* 0x0000e400ff0b7b82 */ /* 0x000e220000000800 */
[----:B------:R-:W-:-:S05]  /*1690*/  IMAD.IADD R17, R5, 0x1, R14 ;  /* 0x0000000105117824 */ /* 0x000fca00078e020e */
[----:B------:R-:W-:-:S04]  /*16a0*/  IADD3 R12, PT, PT, R17, 0x1, RZ ;  /* 0x00000001110c7810 */ /* 0x000fc80007ffe0ff */
[----:B------:R-:W-:Y:S02]  /*16b0*/  IABS R18, R12 ;  /* 0x0000000c00127213 */ /* 0x000fe40000000000 */
[----:B------:R-:W-:Y:S02]  /*16c0*/  ISETP.GE.AND P3, PT, R12, RZ, PT ;  /* 0x000000ff0c00720c */ /* 0x000fe40003f66270 */
[----:B0-----:R-:W-:-:S04]  /*16d0*/  IABS R10, R11 ;  /* 0x0000000b000a7213 */ /* 0x001fc80000000000 */
[----:B------:R-:W0:Y:S08]  /*16e0*/  I2F.RP R13, R10 ;  /* 0x0000000a000d7306 */ /* 0x000e300000209400 */
[----:B0-----:R-:W0:Y:S02]  /*16f0*/  MUFU.RCP R13, R13 ;  /* 0x0000000d000d7308 */ /* 0x001e240000001000 */
[----:B0-----:R-:W-:-:S02]  /*1700*/  IADD3 R8, PT, PT, R13, 0xffffffe, RZ ;  /* 0x0ffffffe0d087810 */ /* 0x001fc40007ffe0ff */
[----:B------:R-:W-:-:S04]  /*1710*/  IABS R13, R17 ;  /* 0x00000011000d7213 */ /* 0x000fc80000000000 */
[----:B------:R0:W1:Y:S02]  /*1720*/  F2I.FTZ.U32.TRUNC.NTZ R9, R8 ;  /* 0x0000000800097305 */ /* 0x000064000021f000 */
[----:B0-----:R-:W-:Y:S02]  /*1730*/  IMAD.MOV.U32 R8, RZ, RZ, RZ ;  /* 0x000000ffff087224 */ /* 0x001fe400078e00ff */
[----:B-1----:R-:W-:-:S04]  /*1740*/  IMAD.MOV R15, RZ, RZ, -R9 ;  /* 0x000000ffff0f7224 */ /* 0x002fc800078e0a09 */
[----:B------:R-:W-:-:S04]  /*1750*/  IMAD R15, R15, R10, RZ ;  /* 0x0000000a0f0f7224 */ /* 0x000fc800078e02ff */
[----:B------:R-:W-:-:S04]  /*1760*/  IMAD.HI.U32 R16, R9, R15, R8 ;  /* 0x0000000f09107227 */ /* 0x000fc800078e0008 */
[----:B------:R-:W-:Y:S02]  /*1770*/  IMAD.MOV.U32 R15, RZ, RZ, R18 ;  /* 0x000000ffff0f7224 */ /* 0x000fe400078e0012 */
[----:B------:R-:W-:-:S04]  /*1780*/  IMAD.HI.U32 R8, R16, R13, RZ ;  /* 0x0000000d10087227 */ /* 0x000fc800078e00ff */
[----:B------:R-:W-:Y:S01]  /*1790*/  IMAD.HI.U32 R9, R16, R15, RZ ;  /* 0x0000000f10097227 */ /* 0x000fe200078e00ff */
[----:B------:R-:W-:-:S03]  /*17a0*/  IADD3 R8, PT, PT, -R8, RZ, RZ ;  /* 0x000000ff08087210 */ /* 0x000fc60007ffe1ff */
[----:B------:R-:W-:Y:S02]  /*17b0*/  IMAD.MOV R16, RZ, RZ, -R9 ;  /* 0x000000ffff107224 */ /* 0x000fe400078e0a09 */
[C---:B------:R-:W-:Y:S02]  /*17c0*/  IMAD R9, R10.reuse, R8, R13 ;  /* 0x000000080a097224 */ /* 0x040fe400078e020d */
[C---:B------:R-:W-:Y:S01]  /*17d0*/  IMAD R13, R10.reuse, R16, R15 ;  /* 0x000000100a0d7224 */ /* 0x040fe200078e020f */
[----:B------:R-:W-:Y:S02]  /*17e0*/  LOP3.LUT R16, RZ, R11, RZ, 0x33, !PT ;  /* 0x0000000bff107212 */ /* 0x000fe400078e33ff */
[C---:B------:R-:W-:Y:S02]  /*17f0*/  ISETP.GT.U32.AND P0, PT, R10.reuse, R9, PT ;  /* 0x000000090a00720c */ /* 0x040fe40003f04070 */
[----:B------:R-:W-:-:S11]  /*1800*/  ISETP.GT.U32.AND P1, PT, R10, R13, PT ;  /* 0x0000000d0a00720c */ /* 0x000fd60003f24070 */
[----:B------:R-:W-:Y:S02]  /*1810*/  @!P0 IADD3 R9, PT, PT, R9, -R10, RZ ;  /* 0x8000000a09098210 */ /* 0x000fe40007ffe0ff */
[----:B------:R-:W-:Y:S01]  /*1820*/  @!P1 IMAD.IADD R13, R13, 0x1, -R10 ;  /* 0x000000010d0d9824 */ /* 0x000fe200078e0a0a */
[----:B------:R-:W-:Y:S02]  /*1830*/  ISETP.GE.AND P1, PT, R17, RZ, PT ;  /* 0x000000ff1100720c */ /* 0x000fe40003f26270 */
[C---:B------:R-:W-:Y:S02]  /*1840*/  ISETP.GT.U32.AND P0, PT, R10.reuse, R9, PT ;  /* 0x000000090a00720c */ /* 0x040fe40003f04070 */
[----:B------:R-:W-:-:S11]  /*1850*/  ISETP.GT.U32.AND P2, PT, R10, R13, PT ;  /* 0x0000000d0a00720c */ /* 0x000fd60003f44070 */
[----:B------:R-:W-:Y:S02]  /*1860*/  @!P0 IADD3 R9, PT, PT, R9, -R10, RZ ;  /* 0x8000000a09098210 */ /* 0x000fe40007ffe0ff */
[----:B------:R-:W-:Y:S01]  /*1870*/  @!P2 IMAD.IADD R13, R13, 0x1, -R10 ;  /* 0x000000010d0da824 */ /* 0x000fe200078e0a0a */
[----:B------:R-:W-:Y:S02]  /*1880*/  ISETP.NE.AND P0, PT, R11, RZ, PT ;  /* 0x000000ff0b00720c */ /* 0x000fe40003f05270 */
[----:B------:R-:W-:Y:S01]  /*1890*/  @!P1 IADD3 R9, PT, PT, -R9, RZ, RZ ;  /* 0x000000ff09099210 */ /* 0x000fe20007ffe1ff */
[----:B------:R-:W-:-:S03]  /*18a0*/  @!P3 IMAD.MOV R13, RZ, RZ, -R13 ;  /* 0x000000ffff0db224 */ /* 0x000fc600078e0a0d */
[C---:B------:R-:W-:Y:S02]  /*18b0*/  SEL R10, R16.reuse, R9, !P0 ;  /* 0x00000009100a7207 */ /* 0x040fe40004000000 */
[----:B------:R-:W-:Y:S02]  /*18c0*/  SEL R16, R16, R13, !P0 ;  /* 0x0000000d10107207 */ /* 0x000fe40004000000 */
[-C--:B------:R-:W-:Y:S02]  /*18d0*/  LOP3.LUT R8, R10, R11.reuse, RZ, 0xfc, !PT ;  /* 0x0000000b0a087212 */ /* 0x080fe400078efcff */
[----:B------:R-:W-:Y:S02]  /*18e0*/  LOP3.LUT R9, R16, R11, RZ, 0xfc, !PT ;  /* 0x0000000b10097212 */ /* 0x000fe400078efcff */
[----:B------:R-:W-:Y:S02]  /*18f0*/  ISETP.GE.AND P0, PT, R8, RZ, PT ;  /* 0x000000ff0800720c */ /* 0x000fe40003f06270 */
[----:B------:R-:W-:-:S11]  /*1900*/  ISETP.GE.AND P1, PT, R9, RZ, PT ;  /* 0x000000ff0900720c */ /* 0x000fd60003f26270 */
[----:B------:R-:W0:Y:S01]  /*1910*/  @P0 LDC.64 R12, c[0x0][0x380] ;  /* 0x0000e000ff0c0b82 */ /* 0x000e220000000a00 */
[CC--:B------:R-:W-:Y:S02]  /*1920*/  @P0 IMAD R15, R6.reuse, R11.reuse, R10 ;  /* 0x0000000b060f0224 */ /* 0x0c0fe400078e020a */
[----:B------:R-:W-:-:S05]  /*1930*/  @P1 IMAD R11, R6, R11, R16 ;  /* 0x0000000b060b1224 */ /* 0x000fca00078e0210 */
[----:B------:R-:W1:Y:S01]  /*1940*/  @P1 LDC.64 R8, c[0x0][0x380] ;  /* 0x0000e000ff081b82 */ /* 0x000e620000000a00 */
[----:B0-----:R-:W-:-:S06]  /*1950*/  @P0 IMAD.WIDE R12, R15, 0x4, R12 ;  /* 0x000000040f0c0825 */ /* 0x001fcc00078e020c */
[----:B------:R-:W2:Y:S01]  /*1960*/  @P0 LDG.E R13, desc[UR10][R12.64] ;  /* 0x0000000a0c0d0981 */ /* 0x000ea2000c1e1900 */
[----:B-1----:R-:W-:-:S06]  /*1970*/  @P1 IMAD.WIDE R8, R11, 0x4, R8 ;  /* 0x000000040b081825 */ /* 0x002fcc00078e0208 */
[----:B------:R-:W3:Y:S01]  /*1980*/  @P1 LDG.E R9, desc[UR10][R8.64] ;  /* 0x0000000a08091981 */ /* 0x000ee2000c1e1900 */
[C---:B------:R-:W-:Y:S01]  /*1990*/  @P0 IADD3 R10, PT, PT, R7.reuse, R14, RZ ;  /* 0x0000000e070a0210 */ /* 0x040fe20007ffe0ff */
[----:B------:R-:W-:-:S03]  /*19a0*/  @P1 IMAD.IADD R15, R7, 0x1, R14 ;  /* 0x00000001070f1824 */ /* 0x000fc600078e020e */
[----:B------:R-:W-:Y:S01]  /*19b0*/  @P0 SHF.L.U32 R11, R10, 0x2, RZ ;  /* 0x000000020a0b0819 */ /* 0x000fe200000006ff */
[----:B------:R-:W-:-:S05]  /*19c0*/  @P1 IMAD.SHL.U32 R10, R15, 0x4, RZ ;  /* 0x000000040f0a1824 */ /* 0x000fca00078e00ff */
[----:B------:R-:W2:Y:S08]  /*19d0*/  @P0 LDC R11, c[0x3][R11] ;  /* 0x00c000000b0b0b82 */ /* 0x000eb00000000800 */
[----:B------:R-:W3:Y:S01]  /*19e0*/  @P1 LDC R10, c[0x3][R10+0x4] ;  /* 0x00c001000a0a1b82 */ /* 0x000ee20000000800 */
[----:B------:R-:W-:Y:S01]  /*19f0*/  IADD3 R14, PT, PT, R14, 0x2, RZ ;  /* 0x000000020e0e7810 */ /* 0x000fe20007ffe0ff */
[----:B--2---:R-:W-:-:S04]  /*1a00*/  @P0 IMAD R2, R11, R13, R2 ;  /* 0x0000000d0b020224 */ /* 0x004fc800078e0202 */
[----:B---3--:R-:W-:-:S07]  /*1a10*/  @P1 IMAD R2, R9, R10, R2 ;  /* 0x0000000a09021224 */ /* 0x008fce00078e0202 */
.L_x_6:
[----:B------:R-:W-:Y:S05]  /*1a20*/  BRA.U !UP2, `(.L_x_2) ;  /* 0x000000010a907547 */ /* 0x000fea000b800000 */
[----:B------:R-:W0:Y:S01]  /*1a30*/  LDC R11, c[0x0][0x390] ;  /* 0x0000e400ff0b7b82 */ /* 0x000e220000000800 */
[----:B------:R-:W-:-:S05]  /*1a40*/  IMAD.IADD R10, R5, 0x1, R14 ;  /* 0x00000001050a7824 */ /* 0x000fca00078e020e */
[----:B------:R-:W-:Y:S02]  /*1a50*/  IABS R16, R10 ;  /* 0x0000000a00107213 */ /* 0x000fe40000000000 */
[----:B------:R-:W-:Y:S02]  /*1a60*/  ISETP.GE.AND P1, PT, R10, RZ, PT ;  /* 0x000000ff0a00720c */ /* 0x000fe40003f26270 */
[----:B0-----:R-:W-:Y:S02]  /*1a70*/  IABS R13, R11 ;  /* 0x0000000b000d7213 */ /* 0x001fe40000000000 */
[----:B------:R-:W-:Y:S02]  /*1a80*/  ISETP.NE.AND P2, PT, R11, RZ, PT ;  /* 0x000000ff0b00720c */ /* 0x000fe40003f45270 */
[----:B------:R-:W0:Y:S08]  /*1a90*/  I2F.RP R12, R13 ;  /* 0x0000000d000c7306 */ /* 0x000e300000209400 */
[----:B0-----:R-:W0:Y:S02]  /*1aa0*/  MUFU.RCP R12, R12 ;  /* 0x0000000c000c7308 */ /* 0x001e240000001000 */
[----:B0-----:R-:W-:-:S06]  /*1ab0*/  VIADD R15, R12, 0xffffffe ;  /* 0x0ffffffe0c0f7836 */ /* 0x001fcc0000000000 */
[----:B------:R-:W0:Y:S02]  /*1ac0*/  F2I.FTZ.U32.TRUNC.NTZ R9, R15 ;  /* 0x0000000f00097305 */ /* 0x000e24000021f000 */
[----:B0-----:R-:W-:-:S05]  /*1ad0*/  IADD3 R8, PT, PT, RZ, -R9, RZ ;  /* 0x80000009ff087210 */ /* 0x001fca0007ffe0ff */
[----:B------:R-:W-:Y:S02]  /*1ae0*/  IMAD R17, R8, R13, RZ ;  /* 0x0000000d08117224 */ /* 0x000fe400078e02ff */
[----:B------:R-:W-:-:S05]  /*1af0*/  HFMA2 R8, -RZ, RZ, 0, 0 ;  /* 0x00000000ff087431 */ /* 0x000fca00000001ff */
[----:B------:R-:W-:-:S04]  /*1b00*/  IMAD.HI.U32 R8, R9, R17, R8 ;  /* 0x0000001109087227 */ /* 0x000fc800078e0008 */
[----:B------:R-:W-:-:S04]  /*1b10*/  IMAD.MOV.U32 R9, RZ, RZ, R16 ;  /* 0x000000ffff097224 */ /* 0x000fc800078e0010 */
[----:B------:R-:W-:-:S05]  /*1b20*/  IMAD.HI.U32 R8, R8, R9, RZ ;  /* 0x0000000908087227 */ /* 0x000fca00078e00ff */
[----:B------:R-:W-:-:S05]  /*1b30*/  IADD3 R8, PT, PT, -R8, RZ, RZ ;  /* 0x000000ff08087210 */ /* 0x000fca0007ffe1ff */
[----:B------:R-:W-:-:S05]  /*1b40*/  IMAD R8, R13, R8, R9 ;  /* 0x000000080d087224 */ /* 0x000fca00078e0209 */
[----:B------:R-:W-:-:S13]  /*1b50*/  ISETP.GT.U32.AND P0, PT, R13, R8, PT ;  /* 0x000000080d00720c */ /* 0x000fda0003f04070 */
[----:B------:R-:W-:-:S05]  /*1b60*/  @!P0 IMAD.IADD R8, R8, 0x1, -R13 ;  /* 0x0000000108088824 */ /* 0x000fca00078e0a0d */
[----:B------:R-:W-:-:S13]  /*1b70*/  ISETP.GT.U32.AND P0, PT, R13, R8, PT ;  /* 0x000000080d00720c */ /* 0x000fda0003f04070 */
[----:B------:R-:W-:-:S05]  /*1b80*/  @!P0 IADD3 R8, PT, PT, R8, -R13, RZ ;  /* 0x8000000d08088210 */ /* 0x000fca0007ffe0ff */
[----:B------:R-:W-:-:S05]  /*1b90*/  IMAD.MOV.U32 R10, RZ, RZ, R8 ;  /* 0x000000ffff0a7224 */ /* 0x000fca00078e0008 */
[----:B------:R-:W-:Y:S02]  /*1ba0*/  @!P1 IADD3 R10, PT, PT, -R10, RZ, RZ ;  /* 0x000000ff0a0a9210 */ /* 0x000fe40007ffe1ff */
[----:B------:R-:W-:-:S04]  /*1bb0*/  @!P2 LOP3.LUT R10, RZ, R11, RZ, 0x33, !PT ;  /* 0x0000000bff0aa212 */ /* 0x000fc800078e33ff */
[----:B------:R-:W-:-:S04]  /*1bc0*/  LOP3.LUT R8, R10, R11, RZ, 0xfc, !PT ;  /* 0x0000000b0a087212 */ /* 0x000fc800078efcff */
[----:B------:R-:W-:-:S13]  /*1bd0*/  ISETP.GE.AND P0, PT, R8, RZ, PT ;  /* 0x000000ff0800720c */ /* 0x000fda0003f06270 */
[----:B------:R-:W-:Y:S05]  /*1be0*/  @!P0 BRA `(.L_x_2) ;  /* 0x0000000000208947 */ /* 0x000fea0003800000 */
[----:B------:R-:W0:Y:S01]  /*1bf0*/  LDC.64 R8, c[0x0][0x380] ;  /* 0x0000e000ff087b82 */ /* 0x000e220000000a00 */
[----:B------:R-:W-:-:S04]  /*1c00*/  IMAD R11, R6, R11, R10 ;  /* 0x0000000b060b7224 */ /* 0x000fc800078e020a */
[----:B0-----:R-:W-:-:S06]  /*1c10*/  IMAD.WIDE R8, R11, 0x4, R8 ;  /* 0x000000040b087825 */ /* 0x001fcc00078e0208 */
[----:B------:R-:W2:Y:S01]  /*1c20*/  LDG.E R9, desc[UR10][R8.64] ;  /* 0x0000000a08097981 */ /* 0x000ea2000c1e1900 */
[----:B------:R-:W-:-:S05]  /*1c30*/  IMAD.IADD R7, R7, 0x1, R14 ;  /* 0x0000000107077824 */ /* 0x000fca00078e020e */
[----:B------:R-:W-:-:S06]  /*1c40*/  SHF.L.U32 R7, R7, 0x2, RZ ;  /* 0x0000000207077819 */ /* 0x000fcc00000006ff */
[----:B------:R-:W2:Y:S02]  /*1c50*/  LDC R7, c[0x3][R7] ;  /* 0x00c0000007077b82 */ /* 0x000ea40000000800 */
[----:B--2---:R-:W-:-:S07]  /*1c60*/  IMAD R2, R9, R7, R2 ;  /* 0x0000000709027224 */ /* 0x004fce00078e0202 */
.L_x_2:
[----:B------:R-:W-:Y:S05]  /*1c70*/  BSYNC.RECONVERGENT B0 ;  /* 0x0000000000007941 */ /* 0x000fea0003800200 */
.L_x_1:
[----:B------:R-:W0:Y:S01]  /*1c80*/  LDCU UR5, c[0x0][0x39c] ;  /* 0x00007380ff0577ac */ /* 0x000e220008000800 */
[----:B------:R-:W-:-:S04]  /*1c90*/  UIADD3 UR4, UPT, UPT, UR4, 0x1, URZ ;  /* 0x0000000104047890 */ /* 0x000fc8000fffe0ff */
[----:B0-----:R-:W-:-:S09]  /*1ca0*/  UISETP.NE.AND UP1, UPT, UR4, UR5, UPT ;  /* 0x000000050400728c */ /* 0x001fd2000bf25270 */
[----:B------:R-:W-:Y:S05]  /*1cb0*/  BRA.U UP1, `(.L_x_7) ;  /* 0xffffffe501407547 */ /* 0x000fea000b83ffff */
.L_x_0:
[----:B------:R-:W0:Y:S01]  /*1cc0*/  LDC.64 R4, c[0x0][0x388] ;  /* 0x0000e200ff047b82 */ /* 0x000e220000000a00 */
[----:B------:R-:W1:Y:S02]  /*1cd0*/  LDCU UR5, c[0x0][0x390] ;  /* 0x00007200ff0577ac */ /* 0x000e640008000800 */
[----:B-1----:R-:W-:-:S04]  /*1ce0*/  IMAD R3, R0, UR5, R3 ;  /* 0x0000000500037c24 */ /* 0x002fc8000f8e0203 */
[----:B0-----:R-:W-:-:S05]  /*1cf0*/  IMAD.WIDE R4, R3, 0x4, R4 ;  /* 0x0000000403047825 */ /* 0x001fca00078e0204 */
[----:B------:R-:W-:Y:S01]  /*1d00*/  STG.E desc[UR10][R4.64], R2 ;  /* 0x0000000204007986 */ /* 0x000fe2000c10190a */
[----:B------:R-:W-:Y:S05]  /*1d10*/  EXIT ;  /* 0x000000000000794d */ /* 0x000fea0003800000 */
.L_x_8:
[----:B------:R-:W-:-:S00]  /*1d20*/  BRA `(.L_x_8) ;  /* 0xfffffffc00fc7947 */ /* 0x000fc0000383ffff */
[----:B------:R-:W-:-:S00]  /*1d30*/  NOP ;  /* 0x0000000000007918 */ /* 0x000fc00000000000 */
        /* <DEDUP_REMOVED lines=12> */
.L_x_9:


//--------------------- .nv.shared.reserved.0     --------------------------
	.section	.nv.shared.reserved.0,"aw",@nobits
	.weak		__nv_reservedSMEM_offset_0_alias
	.size		__nv_reservedSMEM_offset_0_alias, 0, 64
	.other		__nv_reservedSMEM_offset_0_alias,@"STO_CUDA_RESERVED_SHARED STV_DEFAULT"
__nv_reservedSMEM_offset_0_alias:
	.zero		0
	.zero		64


//--------------------- .nv.constant0._Z15basic_2d_kernelPiS_iiii --------------------------
	.section	.nv.constant0._Z15basic_2d_kernelPiS_iiii,"a",@progbits
	.sectionflags	@""
	.align	4
.nv.constant0._Z15basic_2d_kernelPiS_iiii:
	.zero		928


//--------------------- SYMBOLS --------------------------

	.type		.nv.reservedSmem.offset0,@object
	.size		.nv.reservedSmem.offset0,0x4
